	.headerflags	@"EF_CUDA_TEXMODE_UNIFIED EF_CUDA_64BIT_ADDRESS EF_CUDA_ACCELERATORS EF_CUDA_SM90 EF_CUDA_VIRTUAL_SM(EF_CUDA_SM90)"
	.elftype	@"ET_EXEC"


//--------------------- .nv.info                  --------------------------
	.section	.nv.info,"",@"SHT_CUDA_INFO"
	.align	4


	//----- nvinfo : EIATTR_REGCOUNT
	.align		4
        /*0000*/ 	.byte	0x04, 0x2f
        /*0002*/ 	.short	(.L_3 - .L_2)
	.align		4
.L_2:
        /*0004*/ 	.word	index@(triton_poi_fused_add_cat_clone_relu_threshold_backward_16)
        /*0008*/ 	.word	0x00000038


	//----- nvinfo : EIATTR_MIN_STACK_SIZE
	.align		4
.L_3:
        /*000c*/ 	.byte	0x04, 0x12
        /*000e*/ 	.short	(.L_5 - .L_4)
	.align		4
.L_4:
        /*0010*/ 	.word	index@(triton_poi_fused_add_cat_clone_relu_threshold_backward_16)
        /*0014*/ 	.word	0x00000000


	//----- nvinfo : EIATTR_FRAME_SIZE
	.align		4
.L_5:
        /*0018*/ 	.byte	0x04, 0x11
        /*001a*/ 	.short	(.L_7 - .L_6)
	.align		4
.L_6:
        /*001c*/ 	.word	index@(triton_poi_fused_add_cat_clone_relu_threshold_backward_16)
        /*0020*/ 	.word	0x00000000


	//----- nvinfo : EIATTR_MIN_STACK_SIZE
	.align		4
.L_7:
        /*0024*/ 	.byte	0x04, 0x12
        /*0026*/ 	.short	(.L_9 - .L_8)
	.align		4
.L_8:
        /*0028*/ 	.word	index@(triton_poi_fused_add_cat_clone_relu_threshold_backward_16)
        /*002c*/ 	.word	0x00000000
.L_9:


//--------------------- .nv.info.triton_poi_fused_add_cat_clone_relu_threshold_backward_16 --------------------------
	.section	.nv.info.triton_poi_fused_add_cat_clone_relu_threshold_backward_16,"",@"SHT_CUDA_INFO"
	.sectionflags	@""
	.align	4


	//----- nvinfo : EIATTR_CUDA_API_VERSION
	.align		4
        /*0000*/ 	.byte	0x04, 0x37
        /*0002*/ 	.short	(.L_11 - .L_10)
.L_10:
        /*0004*/ 	.word	0x0000007c


	//----- nvinfo : EIATTR_KPARAM_INFO
	.align		4
.L_11:
        /*0008*/ 	.byte	0x04, 0x17
        /*000a*/ 	.short	(.L_13 - .L_12)
.L_12:
        /*000c*/ 	.word	0x00000000
        /*0010*/ 	.short	0x000e
        /*0012*/ 	.short	0x006c
        /*0014*/ 	.byte	0x00, 0xf0, 0x11, 0x00


	//----- nvinfo : EIATTR_KPARAM_INFO
	.align		4
.L_13:
        /*0018*/ 	.byte	0x04, 0x17
        /*001a*/ 	.short	(.L_15 - .L_14)
.L_14:
        /*001c*/ 	.word	0x00000000
        /*0020*/ 	.short	0x000d
        /*0022*/ 	.short	0x0068
        /*0024*/ 	.byte	0x00, 0xf0, 0x11, 0x00


	//----- nvinfo : EIATTR_KPARAM_INFO
	.align		4
.L_15:
        /*0028*/ 	.byte	0x04, 0x17
        /*002a*/ 	.short	(.L_17 - .L_16)
.L_16:
        /*002c*/ 	.word	0x00000000
        /*0030*/ 	.short	0x000c
        /*0032*/ 	.short	0x0060
        /*0034*/ 	.byte	0x00, 0xf4, 0x21, 0x00


	//----- nvinfo : EIATTR_KPARAM_INFO
	.align		4
.L_17:
        /*0038*/ 	.byte	0x04, 0x17
        /*003a*/ 	.short	(.L_19 - .L_18)
.L_18:
        /*003c*/ 	.word	0x00000000
        /*0040*/ 	.short	0x000b
        /*0042*/ 	.short	0x0058
        /*0044*/ 	.byte	0x00, 0xf4, 0x21, 0x00


	//----- nvinfo : EIATTR_KPARAM_INFO
	.align		4
.L_19:
        /*0048*/ 	.byte	0x04, 0x17
        /*004a*/ 	.short	(.L_21 - .L_20)
.L_20:
        /*004c*/ 	.word	0x00000000
        /*0050*/ 	.short	0x000a
        /*0052*/ 	.short	0x0050
        /*0054*/ 	.byte	0x00, 0xf4, 0x21, 0x00


	//----- nvinfo : EIATTR_KPARAM_INFO
	.align		4
.L_21:
        /*0058*/ 	.byte	0x04, 0x17
        /*005a*/ 	.short	(.L_23 - .L_22)
.L_22:
        /*005c*/ 	.word	0x00000000
        /*0060*/ 	.short	0x0009
        /*0062*/ 	.short	0x0048
        /*0064*/ 	.byte	0x00, 0xf4, 0x21, 0x00


	//----- nvinfo : EIATTR_KPARAM_INFO
	.align		4
.L_23:
        /*0068*/ 	.byte	0x04, 0x17
        /*006a*/ 	.short	(.L_25 - .L_24)
.L_24:
        /*006c*/ 	.word	0x00000000
        /*0070*/ 	.short	0x0008
        /*0072*/ 	.short	0x0040
        /*0074*/ 	.byte	0x00, 0xf4, 0x21, 0x00


	//----- nvinfo : EIATTR_KPARAM_INFO
	.align		4
.L_25:
        /*0078*/ 	.byte	0x04, 0x17
        /*007a*/ 	.short	(.L_27 - .L_26)
.L_26:
        /*007c*/ 	.word	0x00000000
        /*0080*/ 	.short	0x0007
        /*0082*/ 	.short	0x0038
        /*0084*/ 	.byte	0x00, 0xf4, 0x21, 0x00


	//----- nvinfo : EIATTR_KPARAM_INFO
	.align		4
.L_27:
        /*0088*/ 	.byte	0x04, 0x17
        /*008a*/ 	.short	(.L_29 - .L_28)
.L_28:
        /*008c*/ 	.word	0x00000000
        /*0090*/ 	.short	0x0006
        /*0092*/ 	.short	0x0030
        /*0094*/ 	.byte	0x00, 0xf4, 0x21, 0x00


	//----- nvinfo : EIATTR_KPARAM_INFO
	.align		4
.L_29:
        /*0098*/ 	.byte	0x04, 0x17
        /*009a*/ 	.short	(.L_31 - .L_30)
.L_30:
        /*009c*/ 	.word	0x00000000
        /*00a0*/ 	.short	0x0005
        /*00a2*/ 	.short	0x0028
        /*00a4*/ 	.byte	0x00, 0xf4, 0x21, 0x00


	//----- nvinfo : EIATTR_KPARAM_INFO
	.align		4
.L_31:
        /*00a8*/ 	.byte	0x04, 0x17
        /*00aa*/ 	.short	(.L_33 - .L_32)
.L_32:
        /*00ac*/ 	.word	0x00000000
        /*00b0*/ 	.short	0x0004
        /*00b2*/ 	.short	0x0020
        /*00b4*/ 	.byte	0x00, 0xf4, 0x21, 0x00


	//----- nvinfo : EIATTR_KPARAM_INFO
	.align		4
.L_33:
        /*00b8*/ 	.byte	0x04, 0x17
        /*00ba*/ 	.short	(.L_35 - .L_34)
.L_34:
        /*00bc*/ 	.word	0x00000000
        /*00c0*/ 	.short	0x0003
        /*00c2*/ 	.short	0x0018
        /*00c4*/ 	.byte	0x00, 0xf4, 0x21, 0x00


	//----- nvinfo : EIATTR_KPARAM_INFO
	.align		4
.L_35:
        /*00c8*/ 	.byte	0x04, 0x17
        /*00ca*/ 	.short	(.L_37 - .L_36)
.L_36:
        /*00cc*/ 	.word	0x00000000
        /*00d0*/ 	.short	0x0002
        /*00d2*/ 	.short	0x0010
        /*00d4*/ 	.byte	0x00, 0xf4, 0x21, 0x00


	//----- nvinfo : EIATTR_KPARAM_INFO
	.align		4
.L_37:
        /*00d8*/ 	.byte	0x04, 0x17
        /*00da*/ 	.short	(.L_39 - .L_38)
.L_38:
        /*00dc*/ 	.word	0x00000000
        /*00e0*/ 	.short	0x0001
        /*00e2*/ 	.short	0x0008
        /*00e4*/ 	.byte	0x00, 0xf4, 0x21, 0x00


	//----- nvinfo : EIATTR_KPARAM_INFO
	.align		4
.L_39:
        /*00e8*/ 	.byte	0x04, 0x17
        /*00ea*/ 	.short	(.L_41 - .L_40)
.L_40:
        /*00ec*/ 	.word	0x00000000
        /*00f0*/ 	.short	0x0000
        /*00f2*/ 	.short	0x0000
        /*00f4*/ 	.byte	0x00, 0xf4, 0x21, 0x00


	//----- nvinfo : EIATTR_SPARSE_MMA_MASK
	.align		4
.L_41:
        /*00f8*/ 	.byte	0x03, 0x50
        /*00fa*/ 	.short	0x0000


	//----- nvinfo : EIATTR_MAXREG_COUNT
	.align		4
        /*00fc*/ 	.byte	0x03, 0x1b
        /*00fe*/ 	.short	0x00ff


	//----- nvinfo : EIATTR_EXIT_INSTR_OFFSETS
	.align		4
        /*0100*/ 	.byte	0x04, 0x1c
        /*0102*/ 	.short	(.L_43 - .L_42)


	//   ....[0]....
.L_42:
        /*0104*/ 	.word	0x00002870


	//   ....[1]....
        /*0108*/ 	.word	0x00002890


	//----- nvinfo : EIATTR_REQNTID
	.align		4
.L_43:
        /*010c*/ 	.byte	0x04, 0x10
        /*010e*/ 	.short	(.L_45 - .L_44)
.L_44:
        /*0110*/ 	.word	0x00000080
        /*0114*/ 	.word	0x00000001
        /*0118*/ 	.word	0x00000001


	//----- nvinfo : EIATTR_CBANK_PARAM_SIZE
	.align		4
.L_45:
        /*011c*/ 	.byte	0x03, 0x19
        /*011e*/ 	.short	0x0070


	//----- nvinfo : EIATTR_PARAM_CBANK
	.align		4
        /*0120*/ 	.byte	0x04, 0x0a
        /*0122*/ 	.short	(.L_47 - .L_46)
	.align		4
.L_46:
        /*0124*/ 	.word	index@(.nv.constant0.triton_poi_fused_add_cat_clone_relu_threshold_backward_16)
        /*0128*/ 	.short	0x0210
        /*012a*/ 	.short	0x0070


	//----- nvinfo : EIATTR_SW_WAR
	.align		4
.L_47:
        /*012c*/ 	.byte	0x04, 0x36
        /*012e*/ 	.short	(.L_49 - .L_48)
.L_48:
        /*0130*/ 	.word	0x00000008
.L_49:


//--------------------- .nv.callgraph             --------------------------
	.section	.nv.callgraph,"",@"SHT_CUDA_CALLGRAPH"
	.align	4
	.sectionentsize	8
	.align		4
        /*0000*/ 	.word	0x00000000
	.align		4
        /*0004*/ 	.word	0xffffffff
	.align		4
        /*0008*/ 	.word	0x00000000
	.align		4
        /*000c*/ 	.word	0xfffffffe
	.align		4
        /*0010*/ 	.word	0x00000000
	.align		4
        /*0014*/ 	.word	0xfffffffd
	.align		4
        /*0018*/ 	.word	0x00000000
	.align		4
        /*001c*/ 	.word	0xfffffffc


//--------------------- .nv.constant4             --------------------------
	.section	.nv.constant4,"a",@progbits
	.align	8
	.align		8
.nv.constant4:
        /*0000*/ 	.dword	_$_str
	.align		8
        /*0008*/ 	.dword	_$_str_$_2


//--------------------- .text.triton_poi_fused_add_cat_clone_relu_threshold_backward_16 --------------------------
	.section	.text.triton_poi_fused_add_cat_clone_relu_threshold_backward_16,"ax",@progbits
	.sectionflags	@"SHF_BARRIERS=1"
	.align	128
        .global         triton_poi_fused_add_cat_clone_relu_threshold_backward_16
        .type           triton_poi_fused_add_cat_clone_relu_threshold_backward_16,@function
        .size           triton_poi_fused_add_cat_clone_relu_threshold_backward_16,(.L_x_1 - triton_poi_fused_add_cat_clone_relu_threshold_backward_16)
        .other          triton_poi_fused_add_cat_clone_relu_threshold_backward_16,@"STO_CUDA_ENTRY STV_DEFAULT"
triton_poi_fused_add_cat_clone_relu_threshold_backward_16:
.text.triton_poi_fused_add_cat_clone_relu_threshold_backward_16:
[----:B------:R-:W0:Y:S01]  /*0000*/  LDC R1, c[0x0][0x28] ;  /* 0x00000a00ff017b82 */ /* 0x000e220000000800 */
[----:B------:R-:W1:Y:S07]  /*0010*/  S2R R42, SR_TID.X ;  /* 0x00000000002a7919 */ /* 0x000e6e0000002100 */
[----:B------:R-:W2:Y:S01]  /*0020*/  S2UR UR4, SR_CTAID.X ;  /* 0x00000000000479c3 */ /* 0x000ea20000002500 */
[----:B------:R-:W-:Y:S02]  /*0030*/  CS2R R8, SRZ ;  /* 0x0000000000087805 */ /* 0x000fe4000001ff00 */
[----:B------:R-:W-:Y:S01]  /*0040*/  CS2R R10, SRZ ;  /* 0x00000000000a7805 */ /* 0x000fe2000001ff00 */
[----:B------:R-:W3:Y:S04]  /*0050*/  S2R R25, SR_CTAID.Y ;  /* 0x0000000000197919 */ /* 0x000ee80000002600 */
[----:B------:R-:W4:Y:S01]  /*0060*/  LDC.64 R6, c[0x0][0x260] ;  /* 0x00009800ff067b82 */ /* 0x000f220000000a00 */
[----:B------:R-:W-:Y:S01]  /*0070*/  CS2R R18, SRZ ;  /* 0x0000000000127805 */ /* 0x000fe2000001ff00 */
[----:B------:R-:W-:-:S06]  /*0080*/  ULDC.64 UR8, c[0x0][0x208] ;  /* 0x0000820000087ab9 */ /* 0x000fcc0000000a00 */
[----:B------:R-:W5:Y:S01]  /*0090*/  S2UR UR6, SR_CgaCtaId ;  /* 0x00000000000679c3 */ /* 0x000f620000008800 */
[----:B--2---:R-:W-:-:S07]  /*00a0*/  USHF.L.U32 UR4, UR4, 0x3, URZ ;  /* 0x0000000304047899 */ /* 0x004fce000800063f */
[----:B------:R-:W2:Y:S01]  /*00b0*/  LDC.64 R32, c[0x0][0x238] ;  /* 0x00008e00ff207b82 */ /* 0x000ea20000000a00 */
[C---:B-1----:R-:W-:Y:S02]  /*00c0*/  LOP3.LUT R13, R42.reuse, 0x10, RZ, 0xc0, !PT ;  /* 0x000000102a0d7812 */ /* 0x042fe400078ec0ff */
[----:B------:R-:W-:Y:S01]  /*00d0*/  SHF.R.U32.HI R12, RZ, 0x1, R42 ;  /* 0x00000001ff0c7819 */ /* 0x000fe2000001162a */
[----:B------:R-:W-:Y:S01]  /*00e0*/  UMOV UR5, 0x400 ;  /* 0x0000040000057882 */ /* 0x000fe20000000000 */
[C---:B------:R-:W-:Y:S01]  /*00f0*/  LOP3.LUT R0, R42.reuse, 0x20, RZ, 0xc0, !PT ;  /* 0x000000202a007812 */ /* 0x040fe200078ec0ff */
[----:B---3--:R-:W-:Y:S01]  /*0100*/  IMAD.SHL.U32 R20, R25, 0x80, RZ ;  /* 0x0000008019147824 */ /* 0x008fe200078e00ff */
[----:B------:R-:W-:Y:S01]  /*0110*/  LOP3.LUT R2, R42, 0x40, RZ, 0xc0, !PT ;  /* 0x000000402a027812 */ /* 0x000fe200078ec0ff */
[----:B------:R-:W1:Y:S01]  /*0120*/  LDC.64 R28, c[0x0][0x240] ;  /* 0x00009000ff1c7b82 */ /* 0x000e620000000a00 */
[----:B------:R-:W-:Y:S02]  /*0130*/  SGXT.U32 R12, R12, 0x3 ;  /* 0x000000030c0c781a */ /* 0x000fe40000000000 */
[----:B------:R-:W-:-:S02]  /*0140*/  SHF.R.U32.HI R14, RZ, 0x1, R0 ;  /* 0x00000001ff0e7819 */ /* 0x000fc40000011600 */
[----:B------:R-:W-:Y:S02]  /*0150*/  SHF.R.U32.HI R15, RZ, 0x1, R13 ;  /* 0x00000001ff0f7819 */ /* 0x000fe4000001160d */
[----:B------:R-:W-:Y:S01]  /*0160*/  LOP3.LUT R22, R42, 0x1, RZ, 0xc0, !PT ;  /* 0x000000012a167812 */ /* 0x000fe200078ec0ff */
[----:B------:R-:W3:Y:S01]  /*0170*/  LDC.64 R36, c[0x0][0x210] ;  /* 0x00008400ff247b82 */ /* 0x000ee20000000a00 */
[----:B------:R-:W-:Y:S02]  /*0180*/  SHF.R.U32.HI R21, RZ, 0x1, R2 ;  /* 0x00000001ff157819 */ /* 0x000fe40000011602 */
[----:B------:R-:W-:Y:S02]  /*0190*/  LOP3.LUT R2, R14, R15, R12, 0xfe, !PT ;  /* 0x0000000f0e027212 */ /* 0x000fe400078efe0c */
[----:B------:R-:W-:Y:S02]  /*01a0*/  LEA R3, R22, UR4, 0x2 ;  /* 0x0000000416037c11 */ /* 0x000fe4000f8e10ff */
[----:B------:R-:W-:Y:S01]  /*01b0*/  LOP3.LUT R2, R20, R2, R21, 0xfe, !PT ;  /* 0x0000000214027212 */ /* 0x000fe200078efe15 */
[----:B------:R-:W1:Y:S01]  /*01c0*/  LDC.64 R44, c[0x0][0x218] ;  /* 0x00008600ff2c7b82 */ /* 0x000e620000000a00 */
[----:B------:R-:W-:-:S02]  /*01d0*/  ISETP.GE.AND P1, PT, R3, 0x400, PT ;  /* 0x000004000300780c */ /* 0x000fc40003f26270 */
[C---:B------:R-:W-:Y:S01]  /*01e0*/  LOP3.LUT R0, R2.reuse, 0x40, RZ, 0xfc, !PT ;  /* 0x0000004002007812 */ /* 0x040fe200078efcff */
[C-C-:B------:R-:W-:Y:S01]  /*01f0*/  IMAD R5, R2.reuse, 0x400, R3.reuse ;  /* 0x0000040002057824 */ /* 0x140fe200078e0203 */
[----:B------:R-:W-:Y:S02]  /*0200*/  ISETP.LT.AND P0, PT, R2, 0x80, !P1 ;  /* 0x000000800200780c */ /* 0x000fe40004f01270 */
[C---:B------:R-:W-:Y:S01]  /*0210*/  ISETP.LT.AND P1, PT, R0.reuse, 0x80, !P1 ;  /* 0x000000800000780c */ /* 0x040fe20004f21270 */
[----:B------:R-:W-:Y:S01]  /*0220*/  IMAD R17, R0, 0x400, R3 ;  /* 0x0000040000117824 */ /* 0x000fe200078e0203 */
[----:B------:R-:W1:Y:S01]  /*0230*/  LDC.64 R52, c[0x0][0x220] ;  /* 0x00008800ff347b82 */ /* 0x000e620000000a00 */
[----:B----4-:R-:W-:-:S04]  /*0240*/  IMAD.WIDE R4, R5, 0x4, R6 ;  /* 0x0000000405047825 */ /* 0x010fc800078e0206 */
[----:B------:R-:W-:Y:S01]  /*0250*/  IMAD.SHL.U32 R23, R42, 0x8, RZ ;  /* 0x000000082a177824 */ /* 0x000fe200078e00ff */
[----:B------:R-:W-:Y:S01]  /*0260*/  SHF.R.S32.HI R40, RZ, 0x18, R25 ;  /* 0x00000018ff287819 */ /* 0x000fe20000011419 */
[----:B------:R-:W-:Y:S01]  /*0270*/  IMAD.WIDE R6, R17, 0x4, R6 ;  /* 0x0000000411067825 */ /* 0x000fe200078e0206 */
[----:B------:R-:W-:Y:S01]  /*0280*/  CS2R R16, SRZ ;  /* 0x0000000000107805 */ /* 0x000fe2000001ff00 */
[----:B------:R4:W3:Y:S01]  /*0290*/  @P0 LDG.E.EL.128 R8, desc[UR8][R4.64] ;  /* 0x0000000804080981 */ /* 0x0008e2000c2e1d00 */
[----:B-----5:R-:W-:Y:S01]  /*02a0*/  UPRMT UR5, UR6, 0x654, UR5 ;  /* 0x0000065406057896 */ /* 0x020fe20008000005 */
[----:B------:R-:W-:Y:S01]  /*02b0*/  IMAD.SHL.U32 R24, R22, 0x200, RZ ;  /* 0x0000020016187824 */ /* 0x000fe200078e00ff */
[----:B------:R-:W-:Y:S01]  /*02c0*/  LOP3.LUT R13, R13, 0x40, R42, 0xf8, !PT ;  /* 0x000000400d0d7812 */ /* 0x000fe200078ef82a */
[----:B------:R-:W-:Y:S01]  /*02d0*/  IMAD.MOV.U32 R43, RZ, RZ, 0x3e800000 ;  /* 0x3e800000ff2b7424 */ /* 0x000fe200078e00ff */
[----:B------:R5:W3:Y:S01]  /*02e0*/  @P1 LDG.E.EL.128 R16, desc[UR8][R6.64] ;  /* 0x0000000806101981 */ /* 0x000ae2000c2e1d00 */
[----:B------:R-:W-:Y:S01]  /*02f0*/  LOP3.LUT R20, R20, 0x78, R23, 0xf8, !PT ;  /* 0x0000007814147812 */ /* 0x000fe200078ef817 */
[----:B------:R-:W1:Y:S01]  /*0300*/  LDC.64 R48, c[0x0][0x228] ;  /* 0x00008a00ff307b82 */ /* 0x000e620000000a00 */
[----:B------:R-:W-:-:S02]  /*0310*/  SGXT R40, R40, 0x1 ;  /* 0x000000012828781a */ /* 0x000fc40000000200 */
[----:B----4-:R-:W-:Y:S02]  /*0320*/  LOP3.LUT R5, R20, 0x4, RZ, 0xfc, !PT ;  /* 0x0000000414057812 */ /* 0x010fe400078efcff */
[----:B------:R-:W-:Y:S02]  /*0330*/  LOP3.LUT R12, R15, R24, R12, 0xfe, !PT ;  /* 0x000000180f0c7212 */ /* 0x000fe400078efe0c */
[----:B------:R-:W-:Y:S01]  /*0340*/  LEA.HI R4, R40, R5, RZ, 0x5 ;  /* 0x0000000528047211 */ /* 0x000fe200078f28ff */
[----:B------:R-:W4:Y:S01]  /*0350*/  LDC.64 R50, c[0x0][0x248] ;  /* 0x00009200ff327b82 */ /* 0x000f220000000a00 */
[----:B------:R-:W-:Y:S02]  /*0360*/  LOP3.LUT R12, R21, R12, R14, 0xfe, !PT ;  /* 0x0000000c150c7212 */ /* 0x000fe400078efe0e */
[----:B-----5:R-:W-:Y:S02]  /*0370*/  LEA R7, R22, UR5, 0x7 ;  /* 0x0000000516077c11 */ /* 0x020fe4000f8e38ff */
[----:B------:R-:W-:-:S02]  /*0380*/  LEA.HI R21, R24, UR5, RZ, 0x1e ;  /* 0x0000000518157c11 */ /* 0x000fc4000f8ff0ff */
[----:B------:R-:W-:Y:S01]  /*0390*/  LOP3.LUT R4, R4, 0xffffffe0, RZ, 0xc0, !PT ;  /* 0xffffffe004047812 */ /* 0x000fe200078ec0ff */
[C---:B------:R-:W-:Y:S01]  /*03a0*/  IMAD R15, R12.reuse, 0x4, R7 ;  /* 0x000000040c0f7824 */ /* 0x040fe200078e0207 */
[----:B------:R-:W-:Y:S02]  /*03b0*/  LOP3.LUT R13, R13, 0x20, R42, 0xf8, !PT ;  /* 0x000000200d0d7812 */ /* 0x000fe400078ef82a */
[----:B------:R-:W-:Y:S01]  /*03c0*/  SHF.R.S32.HI R7, RZ, 0x1f, R20 ;  /* 0x0000001fff077819 */ /* 0x000fe20000011414 */
[----:B------:R-:W-:Y:S01]  /*03d0*/  IMAD R26, R12, 0x4, R21 ;  /* 0x000000040c1a7824 */ /* 0x000fe200078e0215 */
[----:B------:R-:W-:Y:S01]  /*03e0*/  P2R R38, PR, RZ, 0x1 ;  /* 0x00000001ff267803 */ /* 0x000fe20000000000 */
[----:B------:R-:W-:Y:S01]  /*03f0*/  IMAD.IADD R6, R5, 0x1, -R4 ;  /* 0x0000000105067824 */ /* 0x000fe200078e0a04 */
[----:B------:R-:W-:Y:S02]  /*0400*/  SHF.R.U32.HI R5, RZ, 0x4, R13 ;  /* 0x00000004ff057819 */ /* 0x000fe4000001160d */
[----:B------:R-:W-:-:S03]  /*0410*/  LEA.HI R4, R7, R20, RZ, 0x5 ;  /* 0x0000001407047211 */ /* 0x000fc600078f28ff */
[----:B------:R-:W-:Y:S01]  /*0420*/  VIADD R5, R5, UR4 ;  /* 0x0000000405057c36 */ /* 0x000fe20008000000 */
[----:B------:R-:W-:Y:S02]  /*0430*/  SHF.R.S32.HI R7, RZ, 0x5, R4 ;  /* 0x00000005ff077819 */ /* 0x000fe40000011404 */
[----:B------:R-:W-:Y:S02]  /*0440*/  LOP3.LUT R13, R4, 0xffffffe0, RZ, 0xc0, !PT ;  /* 0xffffffe0040d7812 */ /* 0x000fe400078ec0ff */
[----:B------:R-:W-:Y:S01]  /*0450*/  ISETP.GE.AND P4, PT, R5, 0x400, PT ;  /* 0x000004000500780c */ /* 0x000fe20003f86270 */
[----:B------:R-:W-:Y:S02]  /*0460*/  IMAD R21, R7, 0x400, R5 ;  /* 0x0000040007157824 */ /* 0x000fe400078e0205 */
[C---:B------:R-:W-:Y:S01]  /*0470*/  IMAD.IADD R4, R20.reuse, 0x1, -R13 ;  /* 0x0000000114047824 */ /* 0x040fe200078e0a0d */
[----:B------:R-:W-:Y:S01]  /*0480*/  ISETP.LT.AND P0, PT, R20, 0x80, !P4 ;  /* 0x000000801400780c */ /* 0x000fe20006701270 */
[----:B------:R-:W-:-:S03]  /*0490*/  IMAD.SHL.U32 R21, R21, 0x10, RZ ;  /* 0x0000001015157824 */ /* 0x000fc600078e00ff */
[----:B------:R-:W-:Y:S01]  /*04a0*/  ISETP.GT.AND P3, PT, R4, 0xf, P0 ;  /* 0x0000000f0400780c */ /* 0x000fe20000764270 */
[----:B------:R-:W-:Y:S01]  /*04b0*/  IMAD.IADD R31, R6, 0x1, R21 ;  /* 0x00000001061f7824 */ /* 0x000fe200078e0215 */
[----:B------:R-:W-:-:S03]  /*04c0*/  CS2R R12, SRZ ;  /* 0x00000000000c7805 */ /* 0x000fc6000001ff00 */
[----:B------:R-:W-:Y:S02]  /*04d0*/  VIADD R23, R31, 0xfffffff0 ;  /* 0xfffffff01f177836 */ /* 0x000fe40000000000 */
[----:B-1----:R-:W-:-:S04]  /*04e0*/  IMAD.WIDE R24, R6, 0x4, R28 ;  /* 0x0000000406187825 */ /* 0x002fc800078e021c */
[----:B--2---:R-:W-:Y:S01]  /*04f0*/  IMAD.WIDE R22, R23, 0x4, R32 ;  /* 0x0000000417167825 */ /* 0x004fe200078e0220 */
[----:B---3--:R-:W-:Y:S04]  /*0500*/  STS [R15], R8 ;  /* 0x000000080f007388 */ /* 0x008fe80000000800 */
[----:B------:R1:W-:Y:S04]  /*0510*/  STS [R26+0x220], R9 ;  /* 0x000220091a007388 */ /* 0x0003e80000000800 */
[----:B------:R-:W-:Y:S04]  /*0520*/  STS [R26+0x440], R10 ;  /* 0x0004400a1a007388 */ /* 0x000fe80000000800 */
[----:B------:R2:W-:Y:S04]  /*0530*/  STS [R26+0x660], R11 ;  /* 0x0006600b1a007388 */ /* 0x0005e80000000800 */
[----:B------:R3:W-:Y:S04]  /*0540*/  STS [R15+0x100], R16 ;  /* 0x000100100f007388 */ /* 0x0007e80000000800 */
[----:B------:R5:W-:Y:S04]  /*0550*/  STS [R26+0x320], R17 ;  /* 0x000320111a007388 */ /* 0x000be80000000800 */
[----:B------:R-:W-:Y:S04]  /*0560*/  STS [R26+0x540], R18 ;  /* 0x000540121a007388 */ /* 0x000fe80000000800 */
[----:B------:R4:W-:Y:S01]  /*0570*/  STS [R26+0x760], R19 ;  /* 0x000760131a007388 */ /* 0x0009e20000000800 */
[----:B-1----:R-:W-:-:S02]  /*0580*/  CS2R R8, SRZ ;  /* 0x0000000000087805 */ /* 0x002fc4000001ff00 */
[----:B--2---:R-:W-:Y:S01]  /*0590*/  CS2R R10, SRZ ;  /* 0x00000000000a7805 */ /* 0x004fe2000001ff00 */
[----:B------:R-:W-:Y:S01]  /*05a0*/  BAR.SYNC.DEFER_BLOCKING 0x0 ;  /* 0x0000000000007b1d */ /* 0x000fe20000010000 */
[----:B---3--:R-:W-:-:S05]  /*05b0*/  CS2R R14, SRZ ;  /* 0x00000000000e7805 */ /* 0x008fca000001ff00 */
[----:B------:R1:W2:Y:S04]  /*05c0*/  @P3 LDG.E.EL.128 R8, desc[UR8][R22.64] ;  /* 0x0000000816083981 */ /* 0x0002a8000c2e1d00 */
[----:B------:R3:W2:Y:S01]  /*05d0*/  @P3 LDG.E.EL.128 R12, desc[UR8][R24.64+-0x40] ;  /* 0xffffc008180c3981 */ /* 0x0006a2000c2e1d00 */
[----:B------:R-:W-:-:S04]  /*05e0*/  ISETP.LT.AND P4, PT, R4, 0x10, !P4 ;  /* 0x000000100400780c */ /* 0x000fc80006781270 */
[----:B------:R-:W-:Y:S01]  /*05f0*/  ISETP.LT.AND P4, PT, R20, 0x80, P4 ;  /* 0x000000801400780c */ /* 0x000fe20002781270 */
[----:B------:R-:W-:Y:S01]  /*0600*/  IMAD.IADD R21, R4, 0x1, R21 ;  /* 0x0000000104157824 */ /* 0x000fe200078e0215 */
[----:B-----5:R-:W-:Y:S02]  /*0610*/  CS2R R16, SRZ ;  /* 0x0000000000107805 */ /* 0x020fe4000001ff00 */
[----:B0---4-:R-:W-:Y:S01]  /*0620*/  CS2R R18, SRZ ;  /* 0x0000000000127805 */ /* 0x011fe2000001ff00 */
[----:B------:R-:W-:-:S04]  /*0630*/  IMAD.WIDE R34, R21, 0x4, R36 ;  /* 0x0000000415227825 */ /* 0x000fc800078e0224 */
[----:B------:R-:W-:Y:S01]  /*0640*/  VIADD R27, R21, 0xfffffff0 ;  /* 0xfffffff0151b7836 */ /* 0x000fe20000000000 */
[----:B------:R-:W-:Y:S02]  /*0650*/  CS2R R20, SRZ ;  /* 0x0000000000147805 */ /* 0x000fe4000001ff00 */
[----:B-1----:R-:W-:Y:S02]  /*0660*/  CS2R R22, SRZ ;  /* 0x0000000000167805 */ /* 0x002fe4000001ff00 */
[----:B---3--:R-:W-:Y:S01]  /*0670*/  CS2R R24, SRZ ;  /* 0x0000000000187805 */ /* 0x008fe2000001ff00 */
[----:B------:R-:W-:Y:S01]  /*0680*/  IMAD.WIDE R32, R27, 0x4, R32 ;  /* 0x000000041b207825 */ /* 0x000fe200078e0220 */
[----:B------:R0:W3:Y:S01]  /*0690*/  @P4 LDG.E.EL.128 R16, desc[UR8][R34.64] ;  /* 0x0000000822104981 */ /* 0x0000e2000c2e1d00 */
[----:B------:R-:W-:Y:S02]  /*06a0*/  CS2R R26, SRZ ;  /* 0x00000000001a7805 */ /* 0x000fe4000001ff00 */
[----:B------:R-:W-:Y:S01]  /*06b0*/  IMAD.WIDE R36, R31, 0x4, R36 ;  /* 0x000000041f247825 */ /* 0x000fe200078e0224 */
[----:B------:R1:W4:Y:S03]  /*06c0*/  @P3 LDG.E.EL.128 R20, desc[UR8][R32.64] ;  /* 0x0000000820143981 */ /* 0x000326000c2e1d00 */
[----:B0-----:R-:W-:Y:S01]  /*06d0*/  IMAD.WIDE R34, R4, 0x4, R28 ;  /* 0x0000000404227825 */ /* 0x001fe200078e021c */
[----:B------:R-:W-:-:S02]  /*06e0*/  CS2R R28, SRZ ;  /* 0x00000000001c7805 */ /* 0x000fc4000001ff00 */
[----:B-1----:R-:W-:Y:S02]  /*06f0*/  CS2R R32, SRZ ;  /* 0x0000000000207805 */ /* 0x002fe4000001ff00 */
[----:B------:R0:W5:Y:S02]  /*0700*/  @P3 LDG.E.EL.128 R24, desc[UR8][R34.64+-0x40] ;  /* 0xffffc00822183981 */ /* 0x000164000c2e1d00 */
[----:B0-----:R-:W-:Y:S02]  /*0710*/  CS2R R34, SRZ ;  /* 0x0000000000227805 */ /* 0x001fe4000001ff00 */
[----:B--2---:R-:W-:Y:S02]  /*0720*/  SEL R11, R11, RZ, P3 ;  /* 0x000000ff0b0b7207 */ /* 0x004fe40001800000 */
[----:B------:R-:W-:-:S05]  /*0730*/  SEL R30, R15, RZ, P3 ;  /* 0x000000ff0f1e7207 */ /* 0x000fca0001800000 */
[----:B------:R-:W-:Y:S01]  /*0740*/  FADD R39, R11, -R30 ;  /* 0x8000001e0b277221 */ /* 0x000fe20000000000 */
[----:B------:R-:W-:Y:S02]  /*0750*/  CS2R R30, SRZ ;  /* 0x00000000001e7805 */ /* 0x000fe4000001ff00 */
[----:B------:R-:W-:Y:S01]  /*0760*/  SEL R11, R14, RZ, P3 ;  /* 0x000000ff0e0b7207 */ /* 0x000fe20001800000 */
[----:B------:R-:W-:-:S05]  /*0770*/  IMAD.WIDE R14, R4, 0x4, R44 ;  /* 0x00000004040e7825 */ /* 0x000fca00078e022c */
[----:B------:R0:W2:Y:S02]  /*0780*/  @P4 LDG.E.EL.128 R28, desc[UR8][R14.64] ;  /* 0x000000080e1c4981 */ /* 0x0000a4000c2e1d00 */
[----:B0-----:R-:W-:-:S05]  /*0790*/  IMAD.WIDE R14, R4, 0x4, R52 ;  /* 0x00000004040e7825 */ /* 0x001fca00078e0234 */
[----:B------:R4:W2:Y:S01]  /*07a0*/  @P4 LDG.E.EL.128 R32, desc[UR8][R14.64] ;  /* 0x000000080e204981 */ /* 0x0008a2000c2e1d00 */
[----:B------:R-:W-:Y:S02]  /*07b0*/  SEL R9, R9, RZ, P3 ;  /* 0x000000ff09097207 */ /* 0x000fe40001800000 */
[----:B------:R-:W-:-:S05]  /*07c0*/  SEL R46, R13, RZ, P3 ;  /* 0x000000ff0d2e7207 */ /* 0x000fca0001800000 */
[----:B------:R-:W-:Y:S01]  /*07d0*/  FADD R9, R9, -R46 ;  /* 0x8000002e09097221 */ /* 0x000fe20000000000 */
[----:B------:R-:W-:-:S05]  /*07e0*/  SEL R10, R10, RZ, P3 ;  /* 0x000000ff0a0a7207 */ /* 0x000fca0001800000 */
[----:B------:R-:W-:Y:S01]  /*07f0*/  FADD R10, R10, -R11 ;  /* 0x8000000b0a0a7221 */ /* 0x000fe20000000000 */
[----:B----4-:R-:W-:Y:S02]  /*0800*/  SEL R15, R22, RZ, P3 ;  /* 0x000000ff160f7207 */ /* 0x010fe40001800000 */
[----:B------:R-:W-:Y:S02]  /*0810*/  SEL R13, R23, RZ, P3 ;  /* 0x000000ff170d7207 */ /* 0x000fe40001800000 */
[----:B-----5:R-:W-:Y:S02]  /*0820*/  SEL R26, R26, RZ, P3 ;  /* 0x000000ff1a1a7207 */ /* 0x020fe40001800000 */
[----:B------:R-:W-:Y:S02]  /*0830*/  SEL R25, R25, RZ, P3 ;  /* 0x000000ff19197207 */ /* 0x000fe40001800000 */
[----:B---3--:R-:W-:Y:S02]  /*0840*/  SEL R16, R16, RZ, P4 ;  /* 0x000000ff10107207 */ /* 0x008fe40002000000 */
[----:B------:R-:W-:-:S02]  /*0850*/  SEL R17, R17, RZ, P4 ;  /* 0x000000ff11117207 */ /* 0x000fc40002000000 */
[----:B------:R-:W-:Y:S02]  /*0860*/  SEL R18, R18, RZ, P4 ;  /* 0x000000ff12127207 */ /* 0x000fe40002000000 */
[----:B--2---:R-:W-:-:S05]  /*0870*/  SEL R32, R32, RZ, P4 ;  /* 0x000000ff20207207 */ /* 0x004fca0002000000 */
[----:B------:R-:W-:Y:S01]  /*0880*/  FADD R46, R32, 9.9999997473787516356e-06 ;  /* 0x3727c5ac202e7421 */ /* 0x000fe20000000000 */
[----:B------:R-:W-:-:S05]  /*0890*/  SEL R33, R33, RZ, P4 ;  /* 0x000000ff21217207 */ /* 0x000fca0002000000 */
[----:B------:R-:W0:Y:S01]  /*08a0*/  MUFU.SQRT R46, R46 ;  /* 0x0000002e002e7308 */ /* 0x000e220000002000 */
[----:B------:R-:W-:Y:S01]  /*08b0*/  FADD R41, R33, 9.9999997473787516356e-06 ;  /* 0x3727c5ac21297421 */ /* 0x000fe20000000000 */
[----:B------:R-:W-:-:S06]  /*08c0*/  SEL R11, R34, RZ, P4 ;  /* 0x000000ff220b7207 */ /* 0x000fcc0002000000 */
[----:B------:R-:W1:Y:S01]  /*08d0*/  MUFU.SQRT R41, R41 ;  /* 0x0000002900297308 */ /* 0x000e620000002000 */
[C---:B0-----:R-:W-:Y:S02]  /*08e0*/  FSETP.GT.AND P5, PT, R46.reuse, 8.50705917302346158658e+37, PT ;  /* 0x7e8000002e00780b */ /* 0x041fe40003fa4000 */
[----:B------:R-:W-:Y:S01]  /*08f0*/  FSETP.GEU.AND P2, PT, R46, 1.175494350822287508e-38, PT ;  /* 0x008000002e00780b */ /* 0x000fe20003f4e000 */
[----:B------:R-:W-:Y:S01]  /*0900*/  FADD R11, R11, 9.9999997473787516356e-06 ;  /* 0x3727c5ac0b0b7421 */ /* 0x000fe20000000000 */
[----:B------:R-:W-:-:S03]  /*0910*/  FSEL R14, R43, 1, P5 ;  /* 0x3f8000002b0e7808 */ /* 0x000fc60002800000 */
[----:B------:R0:W2:Y:S06]  /*0920*/  MUFU.SQRT R22, R11 ;  /* 0x0000000b00167308 */ /* 0x0000ac0000002000 */
[----:B------:R-:W-:Y:S01]  /*0930*/  @P5 FMUL R46, R46, 0.25 ;  /* 0x3e8000002e2e5820 */ /* 0x000fe20000400000 */
[C---:B-1----:R-:W-:Y:S01]  /*0940*/  FSETP.GT.AND P5, PT, R41.reuse, 8.50705917302346158658e+37, PT ;  /* 0x7e8000002900780b */ /* 0x042fe20003fa4000 */
[----:B------:R-:W-:Y:S02]  /*0950*/  @!P2 FMUL R14, R14, 16777216 ;  /* 0x4b8000000e0ea820 */ /* 0x000fe40000400000 */
[----:B------:R-:W-:Y:S01]  /*0960*/  @!P2 FMUL R46, R46, 16777216 ;  /* 0x4b8000002e2ea820 */ /* 0x000fe20000400000 */
[----:B------:R-:W-:-:S02]  /*0970*/  FSETP.GEU.AND P2, PT, R41, 1.175494350822287508e-38, PT ;  /* 0x008000002900780b */ /* 0x000fc40003f4e000 */
[----:B------:R-:W-:Y:S01]  /*0980*/  SEL R23, R35, RZ, P4 ;  /* 0x000000ff23177207 */ /* 0x000fe20002000000 */
[----:B0-----:R-:W-:Y:S01]  /*0990*/  FADD R11, R15, -R26 ;  /* 0x8000001a0f0b7221 */ /* 0x001fe20000000000 */
[----:B------:R-:W-:-:S03]  /*09a0*/  FSEL R15, R43, 1, P5 ;  /* 0x3f8000002b0f7808 */ /* 0x000fc60002800000 */
[----:B------:R-:W-:Y:S02]  /*09b0*/  FADD R23, R23, 9.9999997473787516356e-06 ;  /* 0x3727c5ac17177421 */ /* 0x000fe40000000000 */
[----:B------:R-:W-:Y:S01]  /*09c0*/  @P5 FMUL R41, R41, 0.25 ;  /* 0x3e80000029295820 */ /* 0x000fe20000400000 */
[----:B--2---:R-:W-:-:S03]  /*09d0*/  FSETP.GT.AND P5, PT, R22, 8.50705917302346158658e+37, PT ;  /* 0x7e8000001600780b */ /* 0x004fc60003fa4000 */
[----:B------:R-:W0:Y:S01]  /*09e0*/  MUFU.SQRT R23, R23 ;  /* 0x0000001700177308 */ /* 0x000e220000002000 */
[----:B------:R-:W-:Y:S01]  /*09f0*/  @!P2 FMUL R41, R41, 16777216 ;  /* 0x4b8000002929a820 */ /* 0x000fe20000400000 */
[----:B------:R-:W-:Y:S01]  /*0a00*/  @!P2 FMUL R15, R15, 16777216 ;  /* 0x4b8000000f0fa820 */ /* 0x000fe20000400000 */
[----:B------:R-:W-:Y:S02]  /*0a10*/  FSETP.GEU.AND P2, PT, R22, 1.175494350822287508e-38, PT ;  /* 0x008000001600780b */ /* 0x000fe40003f4e000 */
[----:B------:R-:W-:Y:S02]  /*0a20*/  SEL R26, R24, RZ, P3 ;  /* 0x000000ff181a7207 */ /* 0x000fe40001800000 */
[----:B------:R-:W-:-:S03]  /*0a30*/  SEL R24, R19, RZ, P4 ;  /* 0x000000ff13187207 */ /* 0x000fc60002000000 */
[----:B------:R-:W-:Y:S01]  /*0a40*/  @P5 FMUL R22, R22, 0.25 ;  /* 0x3e80000016165820 */ /* 0x000fe20000400000 */
[----:B------:R-:W-:Y:S02]  /*0a50*/  SEL R32, R27, RZ, P3 ;  /* 0x000000ff1b207207 */ /* 0x000fe40001800000 */
[----:B------:R-:W-:Y:S02]  /*0a60*/  FSEL R19, R43, 1, P5 ;  /* 0x3f8000002b137808 */ /* 0x000fe40002800000 */
[----:B0-----:R-:W-:Y:S01]  /*0a70*/  FSETP.GT.AND P5, PT, R23, 8.50705917302346158658e+37, PT ;  /* 0x7e8000001700780b */ /* 0x001fe20003fa4000 */
[----:B------:R-:W-:Y:S01]  /*0a80*/  @!P2 FMUL R22, R22, 16777216 ;  /* 0x4b8000001616a820 */ /* 0x000fe20000400000 */
[----:B------:R-:W-:Y:S01]  /*0a90*/  FADD R13, R13, -R32 ;  /* 0x800000200d0d7221 */ /* 0x000fe20000000000 */
[----:B------:R-:W-:Y:S01]  /*0aa0*/  @!P2 FMUL R19, R19, 16777216 ;  /* 0x4b8000001313a820 */ /* 0x000fe20000400000 */
[----:B------:R-:W-:Y:S02]  /*0ab0*/  SEL R32, R21, RZ, P3 ;  /* 0x000000ff15207207 */ /* 0x000fe40001800000 */
[----:B------:R-:W-:Y:S01]  /*0ac0*/  FSETP.GEU.AND P2, PT, R23, 1.175494350822287508e-38, PT ;  /* 0x008000001700780b */ /* 0x000fe20003f4e000 */
[----:B------:R-:W0:Y:S01]  /*0ad0*/  MUFU.RCP R21, R46 ;  /* 0x0000002e00157308 */ /* 0x000e220000001000 */
[----:B------:R-:W-:-:S07]  /*0ae0*/  SEL R33, R20, RZ, P3 ;  /* 0x000000ff14217207 */ /* 0x000fce0001800000 */
[----:B------:R0:W1:Y:S01]  /*0af0*/  MUFU.RCP R20, R41 ;  /* 0x0000002900147308 */ /* 0x0000620000001000 */
[----:B------:R-:W-:-:S07]  /*0b00*/  @P5 FMUL R23, R23, 0.25 ;  /* 0x3e80000017175820 */ /* 0x000fce0000400000 */
[----:B------:R-:W2:Y:S01]  /*0b10*/  MUFU.RCP R22, R22 ;  /* 0x0000001600167308 */ /* 0x000ea20000001000 */
[----:B------:R-:W-:Y:S01]  /*0b20*/  FADD R32, R32, -R25 ;  /* 0x8000001920207221 */ /* 0x000fe20000000000 */
[----:B------:R-:W-:Y:S01]  /*0b30*/  SEL R25, R28, RZ, P4 ;  /* 0x000000ff1c197207 */ /* 0x000fe20002000000 */
[----:B------:R-:W-:Y:S01]  /*0b40*/  @!P2 FMUL R23, R23, 16777216 ;  /* 0x4b8000001717a820 */ /* 0x000fe20000400000 */
[----:B0-----:R-:W-:-:S03]  /*0b50*/  FMUL R41, R21, R14 ;  /* 0x0000000e15297220 */ /* 0x001fc60000400000 */
[----:B------:R-:W-:Y:S01]  /*0b60*/  FADD R16, R16, -R25 ;  /* 0x8000001910107221 */ /* 0x000fe20000000000 */
[----:B------:R0:W3:Y:S01]  /*0b70*/  MUFU.RCP R28, R23 ;  /* 0x00000017001c7308 */ /* 0x0000e20000001000 */
[----:B-1----:R-:W-:Y:S01]  /*0b80*/  FMUL R25, R20, R15 ;  /* 0x0000000f14197220 */ /* 0x002fe20000400000 */
[----:B------:R-:W-:Y:S01]  /*0b90*/  CS2R R20, SRZ ;  /* 0x0000000000147805 */ /* 0x000fe2000001ff00 */
[----:B--2---:R-:W-:Y:S01]  /*0ba0*/  FMUL R14, R22, R19 ;  /* 0x00000013160e7220 */ /* 0x004fe20000400000 */
[----:B0-----:R-:W-:-:S06]  /*0bb0*/  CS2R R22, SRZ ;  /* 0x0000000000167805 */ /* 0x001fcc000001ff00 */
[----:B------:R0:W2:Y:S01]  /*0bc0*/  @P4 LDG.E.EL.128 R20, desc[UR8][R36.64] ;  /* 0x0000000824144981 */ /* 0x0000a2000c2e1d00 */
[----:B------:R-:W-:Y:S01]  /*0bd0*/  SEL R46, R29, RZ, P4 ;  /* 0x000000ff1d2e7207 */ /* 0x000fe20002000000 */
[----:B0-----:R-:W0:Y:S01]  /*0be0*/  LDC.64 R36, c[0x0][0x230] ;  /* 0x00008c00ff247b82 */ /* 0x001e220000000a00 */
[----:B------:R-:W-:Y:S02]  /*0bf0*/  SEL R35, R30, RZ, P4 ;  /* 0x000000ff1e237207 */ /* 0x000fe40002000000 */
[----:B------:R-:W-:Y:S01]  /*0c00*/  FSEL R15, R43, 1, P5 ;  /* 0x3f8000002b0f7808 */ /* 0x000fe20002800000 */
[----:B------:R-:W-:Y:S01]  /*0c10*/  FADD R46, R17, -R46 ;  /* 0x8000002e112e7221 */ /* 0x000fe20000000000 */
[----:B------:R-:W-:Y:S01]  /*0c20*/  SEL R31, R31, RZ, P4 ;  /* 0x000000ff1f1f7207 */ /* 0x000fe20002000000 */
[----:B------:R-:W-:Y:S02]  /*0c30*/  FADD R35, R18, -R35 ;  /* 0x8000002312237221 */ /* 0x000fe40000000000 */
[----:B------:R-:W-:Y:S01]  /*0c40*/  @!P2 FMUL R15, R15, 16777216 ;  /* 0x4b8000000f0fa820 */ /* 0x000fe20000400000 */
[----:B------:R-:W-:Y:S01]  /*0c50*/  FADD R33, R33, -R26 ;  /* 0x8000001a21217221 */ /* 0x000fe20000000000 */
[----:B------:R-:W-:Y:S01]  /*0c60*/  FADD R31, R24, -R31 ;  /* 0x8000001f181f7221 */ /* 0x000fe20000000000 */
[----:B------:R-:W-:Y:S01]  /*0c70*/  FMUL R46, R25, R46 ;  /* 0x0000002e192e7220 */ /* 0x000fe20000400000 */
[----:B---3--:R-:W-:Y:S01]  /*0c80*/  FMUL R28, R28, R15 ;  /* 0x0000000f1c1c7220 */ /* 0x008fe20000400000 */
[----:B------:R-:W-:Y:S01]  /*0c90*/  FMUL R35, R14, R35 ;  /* 0x000000230e237220 */ /* 0x000fe20000400000 */
[----:B------:R-:W-:-:S02]  /*0ca0*/  CS2R R24, SRZ ;  /* 0x0000000000187805 */ /* 0x000fc4000001ff00 */
[----:B------:R-:W-:Y:S01]  /*0cb0*/  CS2R R26, SRZ ;  /* 0x00000000001a7805 */ /* 0x000fe2000001ff00 */
[----:B------:R-:W-:-:S04]  /*0cc0*/  IMAD.WIDE R14, R4, 0x4, R48 ;  /* 0x00000004040e7825 */ /* 0x000fc800078e0230 */
[----:B------:R-:W-:Y:S01]  /*0cd0*/  FMUL R34, R28, R31 ;  /* 0x0000001f1c227220 */ /* 0x000fe20000400000 */
[----:B------:R-:W-:Y:S02]  /*0ce0*/  CS2R R28, SRZ ;  /* 0x00000000001c7805 */ /* 0x000fe4000001ff00 */
[----:B------:R-:W-:Y:S01]  /*0cf0*/  CS2R R30, SRZ ;  /* 0x00000000001e7805 */ /* 0x000fe2000001ff00 */
[----:B------:R-:W-:Y:S01]  /*0d00*/  FMUL R41, R41, R16 ;  /* 0x0000001029297220 */ /* 0x000fe20000400000 */
[----:B------:R0:W3:Y:S01]  /*0d10*/  @P4 LDG.E.EL.128 R24, desc[UR8][R14.64] ;  /* 0x000000080e184981 */ /* 0x0000e2000c2e1d00 */
[----:B------:R-:W1:Y:S01]  /*0d20*/  LDC.64 R48, c[0x0][0x250] ;  /* 0x00009400ff307b82 */ /* 0x000e620000000a00 */
[----:B0-----:R-:W-:-:S05]  /*0d30*/  IMAD.WIDE R14, R4, 0x4, R36 ;  /* 0x00000004040e7825 */ /* 0x001fca00078e0224 */
[----:B------:R0:W4:Y:S02]  /*0d40*/  @P4 LDG.E.EL.128 R28, desc[UR8][R14.64] ;  /* 0x000000080e1c4981 */ /* 0x000124000c2e1d00 */
[----:B0-----:R-:W-:Y:S01]  /*0d50*/  IMAD.WIDE R14, R4, 0x4, R50 ;  /* 0x00000004040e7825 */ /* 0x001fe200078e0232 */
[----:B---3--:R-:W-:Y:S02]  /*0d60*/  SEL R27, R27, RZ, P4 ;  /* 0x000000ff1b1b7207 */ /* 0x008fe40002000000 */
[----:B------:R-:W-:Y:S02]  /*0d70*/  SEL R26, R26, RZ, P4 ;  /* 0x000000ff1a1a7207 */ /* 0x000fe40002000000 */
[----:B------:R-:W-:Y:S02]  /*0d80*/  SEL R25, R25, RZ, P4 ;  /* 0x000000ff19197207 */ /* 0x000fe40002000000 */
[----:B------:R-:W-:Y:S02]  /*0d90*/  SEL R24, R24, RZ, P4 ;  /* 0x000000ff18187207 */ /* 0x000fe40002000000 */
[----:B----4-:R-:W-:-:S02]  /*0da0*/  SEL R36, R31, RZ, P4 ;  /* 0x000000ff1f247207 */ /* 0x010fc40002000000 */
[----:B------:R-:W-:-:S03]  /*0db0*/  SEL R37, R28, RZ, P4 ;  /* 0x000000ff1c257207 */ /* 0x000fc60002000000 */
[----:B------:R-:W-:Y:S01]  /*0dc0*/  FFMA R34, R27, R34, R36 ;  /* 0x000000221b227223 */ /* 0x000fe20000000024 */
[----:B------:R-:W-:Y:S02]  /*0dd0*/  SEL R27, R30, RZ, P4 ;  /* 0x000000ff1e1b7207 */ /* 0x000fe40002000000 */
[----:B------:R-:W-:Y:S01]  /*0de0*/  SEL R36, R29, RZ, P4 ;  /* 0x000000ff1d247207 */ /* 0x000fe20002000000 */
[----:B------:R-:W-:Y:S02]  /*0df0*/  FFMA R37, R24, R41, R37 ;  /* 0x0000002918257223 */ /* 0x000fe40000000025 */
[----:B------:R-:W-:Y:S01]  /*0e00*/  FFMA R35, R26, R35, R27 ;  /* 0x000000231a237223 */ /* 0x000fe2000000001b */
[----:B------:R-:W-:Y:S01]  /*0e10*/  CS2R R26, SRZ ;  /* 0x00000000001a7805 */ /* 0x000fe2000001ff00 */
[----:B------:R-:W-:Y:S01]  /*0e20*/  FFMA R36, R25, R46, R36 ;  /* 0x0000002e19247223 */ /* 0x000fe20000000024 */
[----:B------:R-:W-:Y:S01]  /*0e30*/  CS2R R24, SRZ ;  /* 0x0000000000187805 */ /* 0x000fe2000001ff00 */
[----:B------:R-:W0:Y:S05]  /*0e40*/  LDC.64 R46, c[0x0][0x258] ;  /* 0x00009600ff2e7b82 */ /* 0x000e2a0000000a00 */
[----:B------:R-:W3:Y:S01]  /*0e50*/  @P3 LDG.E.EL.128 R24, desc[UR8][R14.64+-0x40] ;  /* 0xffffc0080e183981 */ /* 0x000ee2000c2e1d00 */
[----:B------:R-:W-:-:S02]  /*0e60*/  CS2R R30, SRZ ;  /* 0x00000000001e7805 */ /* 0x000fc4000001ff00 */
[----:B---3--:R-:W-:-:S05]  /*0e70*/  SEL R24, R24, RZ, P3 ;  /* 0x000000ff18187207 */ /* 0x008fca0001800000 */
[----:B------:R-:W-:-:S04]  /*0e80*/  FADD R24, R24, 9.9999997473787516356e-06 ;  /* 0x3727c5ac18187421 */ /* 0x000fc80000000000 */
[----:B------:R-:W3:Y:S01]  /*0e90*/  MUFU.SQRT R28, R24 ;  /* 0x00000018001c7308 */ /* 0x000ee20000002000 */
[----:B------:R-:W-:Y:S02]  /*0ea0*/  SEL R25, R25, RZ, P3 ;  /* 0x000000ff19197207 */ /* 0x000fe40001800000 */
[C---:B---3--:R-:W-:Y:S02]  /*0eb0*/  FSETP.GT.AND P2, PT, R28.reuse, 8.50705917302346158658e+37, PT ;  /* 0x7e8000001c00780b */ /* 0x048fe40003f44000 */
[----:B------:R-:W-:Y:S01]  /*0ec0*/  FSETP.GEU.AND P5, PT, R28, 1.175494350822287508e-38, PT ;  /* 0x008000001c00780b */ /* 0x000fe20003fae000 */
[----:B------:R-:W-:-:S10]  /*0ed0*/  FADD R25, R25, 9.9999997473787516356e-06 ;  /* 0x3727c5ac19197421 */ /* 0x000fd40000000000 */
[----:B------:R-:W-:-:S04]  /*0ee0*/  @P2 FMUL R28, R28, 0.25 ;  /* 0x3e8000001c1c2820 */ /* 0x000fc80000400000 */
[----:B------:R-:W-:Y:S01]  /*0ef0*/  @!P5 FMUL R28, R28, 16777216 ;  /* 0x4b8000001c1cd820 */ /* 0x000fe20000400000 */
[----:B------:R-:W3:Y:S01]  /*0f00*/  MUFU.SQRT R29, R25 ;  /* 0x00000019001d7308 */ /* 0x000ee20000002000 */
[----:B------:R-:W-:-:S07]  /*0f10*/  FSEL R15, R43, 1, P2 ;  /* 0x3f8000002b0f7808 */ /* 0x000fce0001000000 */
[----:B------:R-:W4:Y:S01]  /*0f20*/  MUFU.RCP R28, R28 ;  /* 0x0000001c001c7308 */ /* 0x000f220000001000 */
[----:B------:R-:W-:Y:S01]  /*0f30*/  @!P5 FMUL R15, R15, 16777216 ;  /* 0x4b8000000f0fd820 */ /* 0x000fe20000400000 */
[C---:B---3--:R-:W-:Y:S02]  /*0f40*/  FSETP.GT.AND P2, PT, R29.reuse, 8.50705917302346158658e+37, PT ;  /* 0x7e8000001d00780b */ /* 0x048fe40003f44000 */
[----:B------:R-:W-:Y:S01]  /*0f50*/  FSETP.GEU.AND P5, PT, R29, 1.175494350822287508e-38, PT ;  /* 0x008000001d00780b */ /* 0x000fe20003fae000 */
[----:B----4-:R-:W-:-:S04]  /*0f60*/  FMUL R14, R28, R15 ;  /* 0x0000000f1c0e7220 */ /* 0x010fc80000400000 */
[----:B------:R-:W-:Y:S01]  /*0f70*/  FMUL R33, R33, R14 ;  /* 0x0000000e21217220 */ /* 0x000fe20000400000 */
[----:B------:R-:W-:-:S05]  /*0f80*/  SEL R14, R26, RZ, P3 ;  /* 0x000000ff1a0e7207 */ /* 0x000fca0001800000 */
[----:B------:R-:W-:Y:S01]  /*0f90*/  @P2 FMUL R29, R29, 0.25 ;  /* 0x3e8000001d1d2820 */ /* 0x000fe20000400000 */
[----:B------:R-:W-:-:S03]  /*0fa0*/  FADD R14, R14, 9.9999997473787516356e-06 ;  /* 0x3727c5ac0e0e7421 */ /* 0x000fc60000000000 */
[----:B------:R-:W-:Y:S01]  /*0fb0*/  @!P5 FMUL R29, R29, 16777216 ;  /* 0x4b8000001d1dd820 */ /* 0x000fe20000400000 */
[----:B------:R-:W3:Y:S01]  /*0fc0*/  MUFU.SQRT R24, R14 ;  /* 0x0000000e00187308 */ /* 0x000ee20000002000 */
[----:B------:R-:W-:Y:S02]  /*0fd0*/  SEL R15, R27, RZ, P3 ;  /* 0x000000ff1b0f7207 */ /* 0x000fe40001800000 */
[----:B------:R-:W-:-:S05]  /*0fe0*/  FSEL R26, R43, 1, P2 ;  /* 0x3f8000002b1a7808 */ /* 0x000fca0001000000 */
[----:B------:R-:W4:Y:S01]  /*0ff0*/  MUFU.RCP R29, R29 ;  /* 0x0000001d001d7308 */ /* 0x000f220000001000 */
[----:B------:R-:W-:Y:S01]  /*1000*/  FADD R15, R15, 9.9999997473787516356e-06 ;  /* 0x3727c5ac0f0f7421 */ /* 0x000fe20000000000 */
[----:B------:R-:W-:Y:S01]  /*1010*/  @!P5 FMUL R26, R26, 16777216 ;  /* 0x4b8000001a1ad820 */ /* 0x000fe20000400000 */
[----:B---3--:R-:W-:-:S05]  /*1020*/  FSETP.GT.AND P5, PT, R24, 8.50705917302346158658e+37, PT ;  /* 0x7e8000001800780b */ /* 0x008fca0003fa4000 */
[----:B------:R-:W3:Y:S01]  /*1030*/  MUFU.SQRT R27, R15 ;  /* 0x0000000f001b7308 */ /* 0x000ee20000002000 */
[----:B------:R-:W-:Y:S01]  /*1040*/  FSETP.GEU.AND P2, PT, R24, 1.175494350822287508e-38, PT ;  /* 0x008000001800780b */ /* 0x000fe20003f4e000 */
[----:B----4-:R-:W-:-:S04]  /*1050*/  FMUL R25, R29, R26 ;  /* 0x0000001a1d197220 */ /* 0x010fc80000400000 */
[----:B------:R-:W-:Y:S01]  /*1060*/  FMUL R32, R32, R25 ;  /* 0x0000001920207220 */ /* 0x000fe20000400000 */
[----:B------:R-:W-:Y:S01]  /*1070*/  FSEL R25, R43, 1, P5 ;  /* 0x3f8000002b197808 */ /* 0x000fe20002800000 */
[----:B------:R-:W-:Y:S01]  /*1080*/  @P5 FMUL R24, R24, 0.25 ;  /* 0x3e80000018185820 */ /* 0x000fe20000400000 */
[----:B---3--:R-:W-:-:S05]  /*1090*/  FSETP.GT.AND P5, PT, R27, 8.50705917302346158658e+37, PT ;  /* 0x7e8000001b00780b */ /* 0x008fca0003fa4000 */
[----:B------:R-:W-:Y:S01]  /*10a0*/  @!P2 FMUL R24, R24, 16777216 ;  /* 0x4b8000001818a820 */ /* 0x000fe20000400000 */
[----:B------:R-:W-:Y:S01]  /*10b0*/  @!P2 FMUL R25, R25, 16777216 ;  /* 0x4b8000001919a820 */ /* 0x000fe20000400000 */
[----:B------:R-:W-:-:S06]  /*10c0*/  FSETP.GEU.AND P2, PT, R27, 1.175494350822287508e-38, PT ;  /* 0x008000001b00780b */ /* 0x000fcc0003f4e000 */
[----:B------:R-:W-:-:S07]  /*10d0*/  @P5 FMUL R27, R27, 0.25 ;  /* 0x3e8000001b1b5820 */ /* 0x000fce0000400000 */
[----:B------:R-:W-:Y:S01]  /*10e0*/  @!P2 FMUL R27, R27, 16777216 ;  /* 0x4b8000001b1ba820 */ /* 0x000fe20000400000 */
[----:B------:R-:W3:Y:S01]  /*10f0*/  MUFU.RCP R24, R24 ;  /* 0x0000001800187308 */ /* 0x000ee20000001000 */
[----:B------:R-:W-:-:S07]  /*1100*/  FSEL R14, R43, 1, P5 ;  /* 0x3f8000002b0e7808 */ /* 0x000fce0002800000 */
[----:B------:R-:W4:Y:S01]  /*1110*/  MUFU.RCP R27, R27 ;  /* 0x0000001b001b7308 */ /* 0x000f220000001000 */
[----:B------:R-:W-:Y:S01]  /*1120*/  @!P2 FMUL R14, R14, 16777216 ;  /* 0x4b8000000e0ea820 */ /* 0x000fe20000400000 */
[----:B---3--:R-:W-:Y:S01]  /*1130*/  FMUL R26, R24, R25 ;  /* 0x00000019181a7220 */ /* 0x008fe20000400000 */
[----:B------:R-:W-:-:S03]  /*1140*/  CS2R R24, SRZ ;  /* 0x0000000000187805 */ /* 0x000fc6000001ff00 */
[----:B------:R-:W-:Y:S01]  /*1150*/  FMUL R11, R11, R26 ;  /* 0x0000001a0b0b7220 */ /* 0x000fe20000400000 */
[----:B----4-:R-:W-:Y:S01]  /*1160*/  FMUL R14, R27, R14 ;  /* 0x0000000e1b0e7220 */ /* 0x010fe20000400000 */
[----:B------:R-:W-:-:S03]  /*1170*/  CS2R R26, SRZ ;  /* 0x00000000001a7805 */ /* 0x000fc6000001ff00 */
[----:B------:R-:W-:Y:S01]  /*1180*/  FMUL R13, R13, R14 ;  /* 0x0000000e0d0d7220 */ /* 0x000fe20000400000 */
[----:B-1----:R-:W-:Y:S01]  /*1190*/  IMAD.WIDE R14, R4, 0x4, R48 ;  /* 0x00000004040e7825 */ /* 0x002fe200078e0230 */
[----:B------:R-:W-:-:S04]  /*11a0*/  CS2R R28, SRZ ;  /* 0x00000000001c7805 */ /* 0x000fc8000001ff00 */
[----:B------:R0:W3:Y:S02]  /*11b0*/  @P3 LDG.E.EL.128 R24, desc[UR8][R14.64+-0x40] ;  /* 0xffffc0080e183981 */ /* 0x0000e4000c2e1d00 */
[----:B0-----:R-:W-:-:S05]  /*11c0*/  IMAD.WIDE R14, R4, 0x4, R46 ;  /* 0x00000004040e7825 */ /* 0x001fca00078e022e */
[----:B------:R-:W4:Y:S01]  /*11d0*/  @P3 LDG.E.EL.128 R28, desc[UR8][R14.64+-0x40] ;  /* 0xffffc0080e1c3981 */ /* 0x000f22000c2e1d00 */
[----:B------:R-:W-:Y:S02]  /*11e0*/  CS2R R16, SRZ ;  /* 0x0000000000107805 */ /* 0x000fe4000001ff00 */
[----:B------:R-:W-:Y:S01]  /*11f0*/  CS2R R18, SRZ ;  /* 0x0000000000127805 */ /* 0x000fe2000001ff00 */
[----:B------:R-:W-:-:S05]  /*1200*/  IMAD.WIDE R44, R6, 0x4, R44 ;  /* 0x00000004062c7825 */ /* 0x000fca00078e022c */
[----:B------:R3:W5:Y:S01]  /*1210*/  @P4 LDG.E.EL.128 R16, desc[UR8][R44.64] ;  /* 0x000000082c104981 */ /* 0x000762000c2e1d00 */
[----:B------:R-:W-:Y:S02]  /*1220*/  ISETP.GE.AND P2, PT, R4, 0x10, PT ;  /* 0x000000100400780c */ /* 0x000fe40003f46270 */
[----:B------:R-:W-:Y:S02]  /*1230*/  FSETP.GEU.AND P5, PT, R37, RZ, PT ;  /* 0x000000ff2500720b */ /* 0x000fe40003fae000 */
[----:B---3--:R-:W-:Y:S02]  /*1240*/  SEL R44, R27, RZ, P3 ;  /* 0x000000ff1b2c7207 */ /* 0x008fe40001800000 */
[----:B------:R-:W-:Y:S02]  /*1250*/  SEL R26, R26, RZ, P3 ;  /* 0x000000ff1a1a7207 */ /* 0x000fe40001800000 */
[----:B----4-:R-:W-:-:S05]  /*1260*/  SEL R27, R31, RZ, P3 ;  /* 0x000000ff1f1b7207 */ /* 0x010fca0001800000 */
[----:B------:R-:W-:Y:S01]  /*1270*/  FFMA R27, R44, R13, R27 ;  /* 0x0000000d2c1b7223 */ /* 0x000fe2000000001b */
[----:B------:R-:W-:Y:S02]  /*1280*/  SEL R13, R30, RZ, P3 ;  /* 0x000000ff1e0d7207 */ /* 0x000fe40001800000 */
[----:B------:R-:W-:-:S03]  /*1290*/  SEL R24, R24, RZ, P3 ;  /* 0x000000ff18187207 */ /* 0x000fc60001800000 */
[----:B------:R-:W-:Y:S01]  /*12a0*/  FFMA R26, R26, R11, R13 ;  /* 0x0000000b1a1a7223 */ /* 0x000fe2000000000d */
[----:B------:R-:W-:-:S05]  /*12b0*/  SEL R11, R28, RZ, P3 ;  /* 0x000000ff1c0b7207 */ /* 0x000fca0001800000 */
[----:B------:R-:W-:Y:S01]  /*12c0*/  FFMA R33, R24, R33, R11 ;  /* 0x0000002118217223 */ /* 0x000fe2000000000b */
[----:B------:R-:W-:Y:S02]  /*12d0*/  FSEL R11, R37, RZ, P5 ;  /* 0x000000ff250b7208 */ /* 0x000fe40002800000 */
[----:B------:R-:W-:Y:S02]  /*12e0*/  SEL R25, R25, RZ, P3 ;  /* 0x000000ff19197207 */ /* 0x000fe40001800000 */
[----:B------:R-:W-:Y:S02]  /*12f0*/  SEL R30, R29, RZ, P3 ;  /* 0x000000ff1d1e7207 */ /* 0x000fe40001800000 */
[----:B------:R-:W-:-:S03]  /*1300*/  FSETP.GEU.AND P5, PT, R33, RZ, PT ;  /* 0x000000ff2100720b */ /* 0x000fc60003fae000 */
[----:B------:R-:W-:Y:S01]  /*1310*/  FFMA R32, R25, R32, R30 ;  /* 0x0000002019207223 */ /* 0x000fe2000000001e */
[----:B------:R-:W-:Y:S02]  /*1320*/  @P2 FSEL R11, R33, RZ, P5 ;  /* 0x000000ff210b2208 */ /* 0x000fe40002800000 */
[----:B------:R-:W-:-:S04]  /*1330*/  FSETP.GEU.AND P5, PT, R36, RZ, PT ;  /* 0x000000ff2400720b */ /* 0x000fc80003fae000 */
[----:B------:R-:W-:Y:S02]  /*1340*/  FSEL R13, R36, RZ, P5 ;  /* 0x000000ff240d7208 */ /* 0x000fe40002800000 */
[----:B------:R-:W-:-:S04]  /*1350*/  FSETP.GEU.AND P5, PT, R32, RZ, PT ;  /* 0x000000ff2000720b */ /* 0x000fc80003fae000 */
[----:B------:R-:W-:Y:S02]  /*1360*/  @P2 FSEL R13, R32, RZ, P5 ;  /* 0x000000ff200d2208 */ /* 0x000fe40002800000 */
[----:B------:R-:W-:-:S04]  /*1370*/  FSETP.GEU.AND P5, PT, R35, RZ, PT ;  /* 0x000000ff2300720b */ /* 0x000fc80003fae000 */
[----:B------:R-:W-:Y:S02]  /*1380*/  FSEL R14, R35, RZ, P5 ;  /* 0x000000ff230e7208 */ /* 0x000fe40002800000 */
[----:B------:R-:W-:-:S04]  /*1390*/  FSETP.GEU.AND P5, PT, R26, RZ, PT ;  /* 0x000000ff1a00720b */ /* 0x000fc80003fae000 */
[----:B------:R-:W-:Y:S02]  /*13a0*/  @P2 FSEL R14, R26, RZ, P5 ;  /* 0x000000ff1a0e2208 */ /* 0x000fe40002800000 */
[----:B------:R-:W-:-:S04]  /*13b0*/  FSETP.GEU.AND P5, PT, R34, RZ, PT ;  /* 0x000000ff2200720b */ /* 0x000fc80003fae000 */
[----:B------:R-:W-:Y:S02]  /*13c0*/  FSEL R15, R34, RZ, P5 ;  /* 0x000000ff220f7208 */ /* 0x000fe40002800000 */
[C---:B------:R-:W-:Y:S02]  /*13d0*/  FSETP.GEU.AND P5, PT, R27.reuse, RZ, PT ;  /* 0x000000ff1b00720b */ /* 0x040fe40003fae000 */
[----:B------:R-:W-:Y:S01]  /*13e0*/  CS2R R24, SRZ ;  /* 0x0000000000187805 */ /* 0x000fe2000001ff00 */
[----:B------:R-:W-:Y:S01]  /*13f0*/  IMAD.WIDE R28, R6, 0x4, R52 ;  /* 0x00000004061c7825 */ /* 0x000fe200078e0234 */
[----:B------:R-:W-:Y:S02]  /*1400*/  @P2 FSEL R15, R27, RZ, P5 ;  /* 0x000000ff1b0f2208 */ /* 0x000fe40002800000 */
[----:B------:R-:W-:Y:S02]  /*1410*/  CS2R R26, SRZ ;  /* 0x00000000001a7805 */ /* 0x000fe4000001ff00 */
[----:B------:R-:W-:Y:S01]  /*1420*/  SEL R33, R12, RZ, P3 ;  /* 0x000000ff0c217207 */ /* 0x000fe20001800000 */
[----:B------:R-:W0:Y:S03]  /*1430*/  LDC.64 R52, c[0x0][0x230] ;  /* 0x00008c00ff347b82 */ /* 0x000e260000000a00 */
[----:B------:R-:W3:Y:S01]  /*1440*/  @P4 LDG.E.EL.128 R24, desc[UR8][R28.64] ;  /* 0x000000081c184981 */ /* 0x000ee2000c2e1d00 */
[----:B--2---:R-:W-:-:S02]  /*1450*/  SEL R12, R23, RZ, P4 ;  /* 0x000000ff170c7207 */ /* 0x004fc40002000000 */
[----:B-----5:R-:W-:Y:S02]  /*1460*/  SEL R19, R19, RZ, P4 ;  /* 0x000000ff13137207 */ /* 0x020fe40002000000 */
[----:B------:R-:W-:-:S03]  /*1470*/  SEL R20, R20, RZ, P4 ;  /* 0x000000ff14147207 */ /* 0x000fc60002000000 */
[----:B------:R-:W-:Y:S01]  /*1480*/  FADD R12, R12, -R19 ;  /* 0x800000130c0c7221 */ /* 0x000fe20000000000 */
[----:B------:R-:W-:Y:S02]  /*1490*/  SEL R19, R18, RZ, P4 ;  /* 0x000000ff12137207 */ /* 0x000fe40002000000 */
[----:B------:R-:W-:Y:S02]  /*14a0*/  SEL R18, R17, RZ, P4 ;  /* 0x000000ff11127207 */ /* 0x000fe40002000000 */
[----:B------:R-:W-:Y:S02]  /*14b0*/  SEL R17, R16, RZ, P4 ;  /* 0x000000ff10117207 */ /* 0x000fe40002000000 */
[----:B------:R-:W-:Y:S02]  /*14c0*/  LEA.HI R16, R40, R2, RZ, 0x4 ;  /* 0x0000000228107211 */ /* 0x000fe400078f20ff */
[----:B------:R-:W-:Y:S01]  /*14d0*/  SEL R8, R8, RZ, P3 ;  /* 0x000000ff08087207 */ /* 0x000fe20001800000 */
[----:B------:R-:W-:Y:S01]  /*14e0*/  FADD R36, R20, -R17 ;  /* 0x8000001114247221 */ /* 0x000fe20000000000 */
[----:B------:R-:W-:-:S02]  /*14f0*/  SEL R21, R21, RZ, P4 ;  /* 0x000000ff15157207 */ /* 0x000fc40002000000 */
[----:B------:R-:W-:Y:S01]  /*1500*/  SHF.R.S32.HI R17, RZ, 0x4, R16 ;  /* 0x00000004ff117819 */ /* 0x000fe20000011410 */
[----:B------:R-:W-:Y:S02]  /*1510*/  FADD R8, R8, -R33 ;  /* 0x8000002108087221 */ /* 0x000fe40000000000 */
[----:B------:R-:W-:Y:S01]  /*1520*/  FADD R33, R21, -R18 ;  /* 0x8000001215217221 */ /* 0x000fe20000000000 */
[----:B------:R-:W-:Y:S02]  /*1530*/  LEA.HI R18, R16, R17, RZ, 0x1 ;  /* 0x0000001110127211 */ /* 0x000fe400078f08ff */
[----:B------:R-:W-:Y:S02]  /*1540*/  SEL R22, R22, RZ, P4 ;  /* 0x000000ff16167207 */ /* 0x000fe40002000000 */
[----:B------:R-:W-:-:S03]  /*1550*/  LOP3.LUT R18, R18, 0x3ffffe, RZ, 0xc0, !PT ;  /* 0x003ffffe12127812 */ /* 0x000fc600078ec0ff */
[----:B------:R-:W-:Y:S01]  /*1560*/  FADD R32, R22, -R19 ;  /* 0x8000001316207221 */ /* 0x000fe20000000000 */
[----:B------:R-:W-:Y:S01]  /*1570*/  LOP3.LUT R19, R16, 0x1ffff0, RZ, 0xc0, !PT ;  /* 0x001ffff010137812 */ /* 0x000fe200078ec0ff */
[----:B------:R-:W-:Y:S01]  /*1580*/  IMAD.IADD R17, R17, 0x1, -R18 ;  /* 0x0000000111117824 */ /* 0x000fe200078e0a12 */
[CC--:B------:R-:W-:Y:S02]  /*1590*/  LEA.HI R16, R40.reuse, R0.reuse, RZ, 0x4 ;  /* 0x0000000028107211 */ /* 0x0c0fe400078f20ff */
[C---:B------:R-:W-:Y:S02]  /*15a0*/  LEA.HI R18, R40.reuse, R0, RZ, 0x5 ;  /* 0x0000000028127211 */ /* 0x040fe400078f28ff */
[----:B------:R-:W-:Y:S01]  /*15b0*/  LEA.HI R40, R40, R2, RZ, 0x5 ;  /* 0x0000000228287211 */ /* 0x000fe200078f28ff */
[----:B------:R-:W-:-:S04]  /*15c0*/  IMAD.IADD R2, R2, 0x1, -R19 ;  /* 0x0000000102027824 */ /* 0x000fc800078e0a13 */
[----:B------:R-:W-:Y:S02]  /*15d0*/  IMAD.SHL.U32 R40, R40, 0x400, RZ ;  /* 0x0000040028287824 */ /* 0x000fe400078e00ff */
[----:B------:R-:W-:-:S03]  /*15e0*/  IMAD R19, R2, 0x800, R3 ;  /* 0x0000080002137824 */ /* 0x000fc600078e0203 */
[----:B------:R-:W-:Y:S01]  /*15f0*/  LOP3.LUT R40, R40, 0xffff8000, RZ, 0xc0, !PT ;  /* 0xffff800028287812 */ /* 0x000fe200078ec0ff */
[----:B------:R-:W-:-:S04]  /*1600*/  IMAD.SHL.U32 R18, R18, 0x400, RZ ;  /* 0x0000040012127824 */ /* 0x000fc800078e00ff */
[----:B------:R-:W-:-:S04]  /*1610*/  IMAD.IADD R0, R40, 0x1, R19 ;  /* 0x0000000128007824 */ /* 0x000fc800078e0213 */
[----:B------:R-:W-:Y:S01]  /*1620*/  IMAD R0, R17, 0x400, R0 ;  /* 0x0000040011007824 */ /* 0x000fe200078e0200 */
[----:B------:R-:W-:-:S05]  /*1630*/  LOP3.LUT R17, R18, 0xffff8000, RZ, 0xc0, !PT ;  /* 0xffff800012117812 */ /* 0x000fca00078ec0ff */
[----:B------:R-:W-:Y:S01]  /*1640*/  IMAD R19, R2, 0x800, R17 ;  /* 0x0000080002137824 */ /* 0x000fe200078e0211 */
[----:B------:R-:W-:-:S04]  /*1650*/  SHF.R.S32.HI R17, RZ, 0x4, R16 ;  /* 0x00000004ff117819 */ /* 0x000fc80000011410 */
[----:B------:R-:W-:-:S04]  /*1660*/  LEA.HI R16, R16, R17, RZ, 0x1 ;  /* 0x0000001110107211 */ /* 0x000fc800078f08ff */
[----:B------:R-:W-:-:S05]  /*1670*/  LOP3.LUT R16, R16, 0x3ffffe, RZ, 0xc0, !PT ;  /* 0x003ffffe10107812 */ /* 0x000fca00078ec0ff */
[----:B------:R-:W-:Y:S02]  /*1680*/  IMAD.IADD R16, R17, 0x1, -R16 ;  /* 0x0000000111107824 */ /* 0x000fe400078e0a10 */
[----:B------:R-:W-:Y:S02]  /*1690*/  IMAD R4, R5, 0x20, R4 ;  /* 0x0000002005047824 */ /* 0x000fe400078e0204 */
[----:B------:R-:W-:Y:S02]  /*16a0*/  IMAD R16, R16, 0x400, R19 ;  /* 0x0000040010107824 */ /* 0x000fe400078e0213 */
[----:B0-----:R-:W-:-:S04]  /*16b0*/  IMAD.WIDE R20, R6, 0x4, R52 ;  /* 0x0000000406147825 */ /* 0x001fc800078e0234 */
[----:B------:R-:W-:Y:S02]  /*16c0*/  IMAD.IADD R37, R3, 0x1, R16 ;  /* 0x0000000103257824 */ /* 0x000fe400078e0210 */
[----:B------:R-:W-:-:S04]  /*16d0*/  IMAD.WIDE R2, R6, 0x4, R46 ;  /* 0x0000000406027825 */ /* 0x000fc800078e022e */
[----:B------:R-:W-:Y:S01]  /*16e0*/  IMAD R41, R7, 0x8000, R4 ;  /* 0x0000800007297824 */ /* 0x000fe200078e0204 */
[----:B------:R-:W-:Y:S02]  /*16f0*/  CS2R R4, SRZ ;  /* 0x0000000000047805 */ /* 0x000fe4000001ff00 */
[----:B------:R-:W-:Y:S02]  /*1700*/  CS2R R18, SRZ ;  /* 0x0000000000127805 */ /* 0x000fe4000001ff00 */
[----:B------:R-:W-:Y:S02]  /*1710*/  CS2R R22, SRZ ;  /* 0x0000000000167805 */ /* 0x000fe4000001ff00 */
[----:B---3--:R-:W-:Y:S02]  /*1720*/  SEL R25, R25, RZ, P4 ;  /* 0x000000ff19197207 */ /* 0x008fe40002000000 */
[----:B------:R-:W-:-:S03]  /*1730*/  SEL R24, R24, RZ, P4 ;  /* 0x000000ff18187207 */ /* 0x000fc60002000000 */
[----:B------:R-:W-:Y:S02]  /*1740*/  FADD R28, R25, 9.9999997473787516356e-06 ;  /* 0x3727c5ac191c7421 */ /* 0x000fe40000000000 */
[----:B------:R-:W-:Y:S02]  /*1750*/  FADD R31, R24, 9.9999997473787516356e-06 ;  /* 0x3727c5ac181f7421 */ /* 0x000fe40000000000 */
[----:B------:R0:W-:Y:S02]  /*1760*/  MUFU.SQRT R24, R28 ;  /* 0x0000001c00187308 */ /* 0x0001e40000002000 */
[----:B0-----:R-:W0:Y:S01]  /*1770*/  LDC.64 R28, c[0x0][0x228] ;  /* 0x00008a00ff1c7b82 */ /* 0x001e220000000a00 */
[----:B------:R-:W-:Y:S02]  /*1780*/  SEL R26, R26, RZ, P4 ;  /* 0x000000ff1a1a7207 */ /* 0x000fe40002000000 */
[----:B------:R-:W-:-:S03]  /*1790*/  SEL R27, R27, RZ, P4 ;  /* 0x000000ff1b1b7207 */ /* 0x000fc60002000000 */
[----:B------:R-:W-:Y:S02]  /*17a0*/  FADD R26, R26, 9.9999997473787516356e-06 ;  /* 0x3727c5ac1a1a7421 */ /* 0x000fe40000000000 */
[----:B------:R-:W-:Y:S02]  /*17b0*/  FADD R27, R27, 9.9999997473787516356e-06 ;  /* 0x3727c5ac1b1b7421 */ /* 0x000fe40000000000 */
[----:B------:R-:W-:Y:S08]  /*17c0*/  MUFU.SQRT R34, R26 ;  /* 0x0000001a00227308 */ /* 0x000ff00000002000 */
[----:B------:R1:W-:Y:S01]  /*17d0*/  MUFU.SQRT R44, R27 ;  /* 0x0000001b002c7308 */ /* 0x0003e20000002000 */
[----:B0-----:R-:W-:-:S04]  /*17e0*/  IMAD.WIDE R16, R6, 0x4, R28 ;  /* 0x0000000406107825 */ /* 0x001fc800078e021c */
[----:B-1----:R-:W-:-:S04]  /*17f0*/  IMAD.WIDE R26, R6, 0x4, R50 ;  /* 0x00000004061a7825 */ /* 0x002fc800078e0232 */
[----:B------:R-:W-:Y:S01]  /*1800*/  IMAD.WIDE R28, R6, 0x4, R48 ;  /* 0x00000004061c7825 */ /* 0x000fe200078e0230 */
[----:B------:R-:W-:-:S06]  /*1810*/  CS2R R6, SRZ ;  /* 0x0000000000067805 */ /* 0x000fcc000001ff00 */
[----:B------:R0:W2:Y:S02]  /*1820*/  @P4 LDG.E.EL.128 R4, desc[UR8][R16.64] ;  /* 0x0000000810044981 */ /* 0x0000a4000c2e1d00 */
[----:B0-----:R-:W-:-:S06]  /*1830*/  CS2R R16, SRZ ;  /* 0x0000000000107805 */ /* 0x001fcc000001ff00 */
[----:B------:R0:W3:Y:S02]  /*1840*/  @P4 LDG.E.EL.128 R16, desc[UR8][R20.64] ;  /* 0x0000000814104981 */ /* 0x0000e4000c2e1d00 */
[----:B0-----:R-:W-:-:S06]  /*1850*/  CS2R R20, SRZ ;  /* 0x0000000000147805 */ /* 0x001fcc000001ff00 */
[----:B------:R0:W4:Y:S01]  /*1860*/  @P3 LDG.E.EL.128 R20, desc[UR8][R26.64+-0x40] ;  /* 0xffffc0081a143981 */ /* 0x000122000c2e1d00 */
[----:B------:R-:W1:Y:S02]  /*1870*/  MUFU.SQRT R35, R31 ;  /* 0x0000001f00237308 */ /* 0x000e640000002000 */
[C---:B-1----:R-:W-:Y:S02]  /*1880*/  FSETP.GT.AND P5, PT, R35.reuse, 8.50705917302346158658e+37, PT ;  /* 0x7e8000002300780b */ /* 0x042fe40003fa4000 */
[----:B------:R-:W-:Y:S02]  /*1890*/  FSETP.GEU.AND P6, PT, R35, 1.175494350822287508e-38, PT ;  /* 0x008000002300780b */ /* 0x000fe40003fce000 */
[----:B------:R-:W-:-:S09]  /*18a0*/  FSEL R30, R43, 1, P5 ;  /* 0x3f8000002b1e7808 */ /* 0x000fd20002800000 */
[----:B------:R-:W-:Y:S01]  /*18b0*/  @P5 FMUL R35, R35, 0.25 ;  /* 0x3e80000023235820 */ /* 0x000fe20000400000 */
[----:B------:R-:W-:Y:S01]  /*18c0*/  FSETP.GT.AND P5, PT, R24, 8.50705917302346158658e+37, PT ;  /* 0x7e8000001800780b */ /* 0x000fe20003fa4000 */
[----:B------:R-:W-:Y:S02]  /*18d0*/  @!P6 FMUL R30, R30, 16777216 ;  /* 0x4b8000001e1ee820 */ /* 0x000fe40000400000 */
[----:B------:R-:W-:Y:S01]  /*18e0*/  @!P6 FMUL R35, R35, 16777216 ;  /* 0x4b8000002323e820 */ /* 0x000fe20000400000 */
[----:B------:R-:W-:Y:S02]  /*18f0*/  FSETP.GEU.AND P6, PT, R24, 1.175494350822287508e-38, PT ;  /* 0x008000001800780b */ /* 0x000fe40003fce000 */
[----:B------:R-:W-:-:S07]  /*1900*/  FSEL R25, R43, 1, P5 ;  /* 0x3f8000002b197808 */ /* 0x000fce0002800000 */
[----:B------:R-:W-:Y:S01]  /*1910*/  @P5 FMUL R24, R24, 0.25 ;  /* 0x3e80000018185820 */ /* 0x000fe20000400000 */
[----:B------:R-:W-:-:S03]  /*1920*/  FSETP.GT.AND P5, PT, R34, 8.50705917302346158658e+37, PT ;  /* 0x7e8000002200780b */ /* 0x000fc60003fa4000 */
[----:B------:R-:W-:Y:S01]  /*1930*/  @!P6 FMUL R24, R24, 16777216 ;  /* 0x4b8000001818e820 */ /* 0x000fe20000400000 */
[----:B------:R-:W-:Y:S01]  /*1940*/  @!P6 FMUL R25, R25, 16777216 ;  /* 0x4b8000001919e820 */ /* 0x000fe20000400000 */
[C---:B------:R-:W-:Y:S02]  /*1950*/  FSETP.GEU.AND P6, PT, R34.reuse, 1.175494350822287508e-38, PT ;  /* 0x008000002200780b */ /* 0x040fe40003fce000 */
[----:B------:R-:W1:Y:S06]  /*1960*/  MUFU.RCP R46, R24 ;  /* 0x00000018002e7308 */ /* 0x000e6c0000001000 */
[----:B------:R-:W-:-:S05]  /*1970*/  @P5 FMUL R34, R34, 0.25 ;  /* 0x3e80000022225820 */ /* 0x000fca0000400000 */
[----:B------:R-:W-:Y:S01]  /*1980*/  @!P6 FMUL R34, R34, 16777216 ;  /* 0x4b8000002222e820 */ /* 0x000fe20000400000 */
[----:B------:R-:W5:Y:S01]  /*1990*/  MUFU.RCP R35, R35 ;  /* 0x0000002300237308 */ /* 0x000f620000001000 */
[----:B------:R-:W-:-:S07]  /*19a0*/  FSEL R31, R43, 1, P5 ;  /* 0x3f8000002b1f7808 */ /* 0x000fce0002800000 */
[----:B------:R-:W5:Y:S01]  /*19b0*/  MUFU.RCP R34, R34 ;  /* 0x0000002200227308 */ /* 0x000f620000001000 */
[----:B-1----:R-:W-:Y:S01]  /*19c0*/  FMUL R46, R46, R25 ;  /* 0x000000192e2e7220 */ /* 0x002fe20000400000 */
[----:B------:R-:W-:Y:S02]  /*19d0*/  CS2R R24, SRZ ;  /* 0x0000000000187805 */ /* 0x000fe4000001ff00 */
[----:B0-----:R-:W-:Y:S01]  /*19e0*/  CS2R R26, SRZ ;  /* 0x00000000001a7805 */ /* 0x001fe2000001ff00 */
[----:B------:R-:W-:Y:S01]  /*19f0*/  @!P6 FMUL R31, R31, 16777216 ;  /* 0x4b8000001f1fe820 */ /* 0x000fe20000400000 */
[----:B-----5:R-:W-:-:S04]  /*1a00*/  FMUL R47, R35, R30 ;  /* 0x0000001e232f7220 */ /* 0x020fc80000400000 */
[----:B------:R0:W5:Y:S01]  /*1a10*/  @P3 LDG.E.EL.128 R24, desc[UR8][R28.64+-0x40] ;  /* 0xffffc0081c183981 */ /* 0x000162000c2e1d00 */
[----:B------:R-:W-:Y:S01]  /*1a20*/  FMUL R35, R34, R31 ;  /* 0x0000001f22237220 */ /* 0x000fe20000400000 */
[----:B------:R-:W-:Y:S02]  /*1a30*/  CS2R R30, SRZ ;  /* 0x00000000001e7805 */ /* 0x000fe4000001ff00 */
[----:B0-----:R-:W-:-:S06]  /*1a40*/  CS2R R28, SRZ ;  /* 0x00000000001c7805 */ /* 0x001fcc000001ff00 */
[----:B------:R0:W5:Y:S01]  /*1a50*/  @P3 LDG.E.EL.128 R28, desc[UR8][R2.64+-0x40] ;  /* 0xffffc008021c3981 */ /* 0x000162000c2e1d00 */
[C---:B------:R-:W-:Y:S02]  /*1a60*/  FSETP.GT.AND P5, PT, R44.reuse, 8.50705917302346158658e+37, PT ;  /* 0x7e8000002c00780b */ /* 0x040fe40003fa4000 */
[----:B------:R-:W-:-:S11]  /*1a70*/  FSETP.GEU.AND P6, PT, R44, 1.175494350822287508e-38, PT ;  /* 0x008000002c00780b */ /* 0x000fd60003fce000 */
[----:B------:R-:W-:-:S04]  /*1a80*/  @P5 FMUL R44, R44, 0.25 ;  /* 0x3e8000002c2c5820 */ /* 0x000fc80000400000 */
[----:B------:R-:W-:-:S04]  /*1a90*/  @!P6 FMUL R44, R44, 16777216 ;  /* 0x4b8000002c2ce820 */ /* 0x000fc80000400000 */
[----:B------:R-:W1:Y:S01]  /*1aa0*/  MUFU.RCP R45, R44 ;  /* 0x0000002c002d7308 */ /* 0x000e620000001000 */
[----:B------:R-:W-:Y:S01]  /*1ab0*/  FSEL R40, R43, 1, P5 ;  /* 0x3f8000002b287808 */ /* 0x000fe20002800000 */
[----:B------:R-:W-:-:S04]  /*1ac0*/  IMAD.SHL.U32 R34, R42, 0x20, RZ ;  /* 0x000000202a227824 */ /* 0x000fc800078e00ff */
[----:B------:R-:W-:Y:S01]  /*1ad0*/  @!P6 FMUL R40, R40, 16777216 ;  /* 0x4b8000002828e820 */ /* 0x000fe20000400000 */
[----:B------:R-:W-:Y:S01]  /*1ae0*/  FMUL R36, R47, R36 ;  /* 0x000000242f247220 */ /* 0x000fe20000400000 */
[----:B------:R-:W-:Y:S02]  /*1af0*/  LOP3.LUT R47, R34, 0xfe0, RZ, 0xc0, !PT ;  /* 0x00000fe0222f7812 */ /* 0x000fe400078ec0ff */
[----:B-1----:R-:W-:Y:S01]  /*1b00*/  FMUL R45, R45, R40 ;  /* 0x000000282d2d7220 */ /* 0x002fe20000400000 */
[----:B------:R-:W-:-:S03]  /*1b10*/  ISETP.NE.AND P6, PT, R38, RZ, PT ;  /* 0x000000ff2600720c */ /* 0x000fc60003fc5270 */
[----:B0-----:R-:W-:Y:S01]  /*1b20*/  FMUL R2, R45, R12 ;  /* 0x0000000c2d027220 */ /* 0x001fe20000400000 */
[----:B------:R-:W-:Y:S01]  /*1b30*/  FMUL R3, R35, R32 ;  /* 0x0000002023037220 */ /* 0x000fe20000400000 */
[----:B------:R-:W0:Y:S01]  /*1b40*/  S2UR UR4, SR_CgaCtaId ;  /* 0x00000000000479c3 */ /* 0x000e220000008800 */
[----:B------:R-:W-:Y:S01]  /*1b50*/  FMUL R33, R46, R33 ;  /* 0x000000212e217220 */ /* 0x000fe20000400000 */
[----:B--2---:R-:W-:Y:S02]  /*1b60*/  SEL R12, R5, RZ, P4 ;  /* 0x000000ff050c7207 */ /* 0x004fe40002000000 */
[----:B------:R-:W-:Y:S02]  /*1b70*/  SEL R6, R6, RZ, P4 ;  /* 0x000000ff06067207 */ /* 0x000fe40002000000 */
[----:B------:R-:W-:Y:S02]  /*1b80*/  SEL R7, R7, RZ, P4 ;  /* 0x000000ff07077207 */ /* 0x000fe40002000000 */
[----:B----4-:R-:W-:-:S05]  /*1b90*/  SEL R20, R20, RZ, P3 ;  /* 0x000000ff14147207 */ /* 0x010fca0001800000 */
[----:B------:R-:W-:-:S04]  /*1ba0*/  FADD R40, R20, 9.9999997473787516356e-06 ;  /* 0x3727c5ac14287421 */ /* 0x000fc80000000000 */
[----:B------:R-:W1:Y:S01]  /*1bb0*/  MUFU.SQRT R34, R40 ;  /* 0x0000002800227308 */ /* 0x000e620000002000 */
[----:B------:R-:W-:Y:S01]  /*1bc0*/  SEL R38, R21, RZ, P3 ;  /* 0x000000ff15267207 */ /* 0x000fe20001800000 */
[----:B------:R-:W-:-:S04]  /*1bd0*/  IMAD.SHL.U32 R20, R42, 0x2, RZ ;  /* 0x000000022a147824 */ /* 0x000fc800078e00ff */
[----:B------:R-:W-:Y:S01]  /*1be0*/  FADD R38, R38, 9.9999997473787516356e-06 ;  /* 0x3727c5ac26267421 */ /* 0x000fe20000000000 */
[----:B------:R-:W-:-:S03]  /*1bf0*/  LOP3.LUT R20, R20, 0xe0, RZ, 0xc0, !PT ;  /* 0x000000e014147812 */ /* 0x000fc600078ec0ff */
[----:B------:R-:W2:Y:S01]  /*1c00*/  MUFU.SQRT R5, R38 ;  /* 0x0000002600057308 */ /* 0x000ea20000002000 */
[----:B------:R-:W-:Y:S02]  /*1c10*/  IADD3 R20, R47, UR5, R20 ;  /* 0x000000052f147c10 */ /* 0x000fe4000fffe014 */
[----:B------:R-:W-:Y:S02]  /*1c20*/  SEL R21, R4, RZ, P4 ;  /* 0x000000ff04157207 */ /* 0x000fe40002000000 */
[----:B-1----:R-:W-:Y:S02]  /*1c30*/  FSETP.GT.AND P5, PT, R34, 8.50705917302346158658e+37, PT ;  /* 0x7e8000002200780b */ /* 0x002fe40003fa4000 */
[----:B---3--:R-:W-:Y:S02]  /*1c40*/  SEL R16, R16, RZ, P4 ;  /* 0x000000ff10107207 */ /* 0x008fe40002000000 */
[----:B------:R-:W-:Y:S02]  /*1c50*/  SEL R45, R17, RZ, P4 ;  /* 0x000000ff112d7207 */ /* 0x000fe40002000000 */
[----:B------:R-:W-:-:S02]  /*1c60*/  SEL R47, R18, RZ, P4 ;  /* 0x000000ff122f7207 */ /* 0x000fc40002000000 */
[----:B------:R-:W-:Y:S02]  /*1c70*/  SEL R4, R19, RZ, P4 ;  /* 0x000000ff13047207 */ /* 0x000fe40002000000 */
[----:B------:R-:W-:Y:S02]  /*1c80*/  SEL R22, R22, RZ, P3 ;  /* 0x000000ff16167207 */ /* 0x000fe40001800000 */
[----:B------:R-:W-:Y:S01]  /*1c90*/  FSETP.GEU.AND P4, PT, R34, 1.175494350822287508e-38, PT ;  /* 0x008000002200780b */ /* 0x000fe20003f8e000 */
[----:B------:R-:W-:Y:S02]  /*1ca0*/  FFMA R2, R7, R2, R4 ;  /* 0x0000000207027223 */ /* 0x000fe40000000004 */
[----:B------:R-:W-:Y:S01]  /*1cb0*/  FADD R22, R22, 9.9999997473787516356e-06 ;  /* 0x3727c5ac16167421 */ /* 0x000fe20000000000 */
[----:B------:R-:W-:Y:S01]  /*1cc0*/  FSEL R4, R43, 1, P5 ;  /* 0x3f8000002b047808 */ /* 0x000fe20002800000 */
[----:B------:R-:W-:Y:S01]  /*1cd0*/  @P5 FMUL R34, R34, 0.25 ;  /* 0x3e80000022225820 */ /* 0x000fe20000400000 */
[----:B--2---:R-:W-:Y:S01]  /*1ce0*/  FSETP.GT.AND P5, PT, R5, 8.50705917302346158658e+37, PT ;  /* 0x7e8000000500780b */ /* 0x004fe20003fa4000 */
[----:B------:R-:W1:Y:S01]  /*1cf0*/  MUFU.SQRT R17, R22 ;  /* 0x0000001600117308 */ /* 0x000e620000002000 */
[----:B------:R-:W-:Y:S01]  /*1d00*/  SEL R23, R23, RZ, P3 ;  /* 0x000000ff17177207 */ /* 0x000fe20001800000 */
[----:B------:R-:W-:Y:S01]  /*1d10*/  FFMA R3, R6, R3, R47 ;  /* 0x0000000306037223 */ /* 0x000fe2000000002f */
[----:B------:R-:W-:-:S03]  /*1d20*/  IMAD.SHL.U32 R6, R42, 0x40, RZ ;  /* 0x000000402a067824 */ /* 0x000fc600078e00ff */
[----:B------:R-:W-:Y:S01]  /*1d30*/  @!P4 FMUL R34, R34, 16777216 ;  /* 0x4b8000002222c820 */ /* 0x000fe20000400000 */
[----:B------:R-:W-:Y:S01]  /*1d40*/  @!P4 FMUL R4, R4, 16777216 ;  /* 0x4b8000000404c820 */ /* 0x000fe20000400000 */
[----:B------:R-:W-:Y:S02]  /*1d50*/  FSETP.GEU.AND P4, PT, R5, 1.175494350822287508e-38, PT ;  /* 0x008000000500780b */ /* 0x000fe40003f8e000 */
[----:B------:R-:W-:Y:S01]  /*1d60*/  LOP3.LUT R7, R42, 0x10, RZ, 0xc0, !PT ;  /* 0x000000102a077812 */ /* 0x000fe200078ec0ff */
[----:B------:R-:W-:Y:S01]  /*1d70*/  FADD R23, R23, 9.9999997473787516356e-06 ;  /* 0x3727c5ac17177421 */ /* 0x000fe20000000000 */
[----:B------:R-:W-:Y:S01]  /*1d80*/  LOP3.LUT R18, R6, 0x3c0, RZ, 0xc0, !PT ;  /* 0x000003c006127812 */ /* 0x000fe200078ec0ff */
[----:B------:R-:W-:Y:S01]  /*1d90*/  @P5 FMUL R5, R5, 0.25 ;  /* 0x3e80000005055820 */ /* 0x000fe20000400000 */
[----:B------:R-:W-:Y:S02]  /*1da0*/  LOP3.LUT R19, R7, 0x40, R42, 0xf8, !PT ;  /* 0x0000004007137812 */ /* 0x000fe400078ef82a */
[----:B------:R-:W-:Y:S01]  /*1db0*/  FSEL R6, R43, 1, P5 ;  /* 0x3f8000002b067808 */ /* 0x000fe20002800000 */
[----:B------:R-:W2:Y:S01]  /*1dc0*/  MUFU.SQRT R7, R23 ;  /* 0x0000001700077308 */ /* 0x000ea20000002000 */
[----:B-1----:R-:W-:-:S03]  /*1dd0*/  FSETP.GT.AND P5, PT, R17, 8.50705917302346158658e+37, PT ;  /* 0x7e8000001100780b */ /* 0x002fc60003fa4000 */
[----:B------:R-:W-:Y:S01]  /*1de0*/  @!P4 FMUL R5, R5, 16777216 ;  /* 0x4b8000000505c820 */ /* 0x000fe20000400000 */
[----:B------:R-:W-:Y:S01]  /*1df0*/  @!P4 FMUL R6, R6, 16777216 ;  /* 0x4b8000000606c820 */ /* 0x000fe20000400000 */
[----:B------:R-:W-:Y:S01]  /*1e00*/  FSETP.GEU.AND P4, PT, R17, 1.175494350822287508e-38, PT ;  /* 0x008000001100780b */ /* 0x000fe20003f8e000 */
[----:B------:R-:W-:Y:S01]  /*1e10*/  FFMA R36, R21, R36, R16 ;  /* 0x0000002415247223 */ /* 0x000fe20000000010 */
[----:B------:R-:W-:Y:S02]  /*1e20*/  FSEL R16, R43, 1, P5 ;  /* 0x3f8000002b107808 */ /* 0x000fe40002800000 */
[----:B------:R-:W-:-:S04]  /*1e30*/  LOP3.LUT R19, R19, 0x20, R42, 0xf8, !PT ;  /* 0x0000002013137812 */ /* 0x000fc800078ef82a */
[----:B------:R-:W-:Y:S01]  /*1e40*/  @P5 FMUL R17, R17, 0.25 ;  /* 0x3e80000011115820 */ /* 0x000fe20000400000 */
[----:B--2---:R-:W-:-:S04]  /*1e50*/  FSETP.GT.AND P5, PT, R7, 8.50705917302346158658e+37, PT ;  /* 0x7e8000000700780b */ /* 0x004fc80003fa4000 */
[----:B------:R-:W-:Y:S01]  /*1e60*/  @!P4 FMUL R17, R17, 16777216 ;  /* 0x4b8000001111c820 */ /* 0x000fe20000400000 */
[----:B------:R-:W-:Y:S01]  /*1e70*/  @!P4 FMUL R16, R16, 16777216 ;  /* 0x4b8000001010c820 */ /* 0x000fe20000400000 */
[----:B------:R-:W-:Y:S02]  /*1e80*/  FSETP.GEU.AND P4, PT, R7, 1.175494350822287508e-38, PT ;  /* 0x008000000700780b */ /* 0x000fe40003f8e000 */
[----:B------:R-:W-:-:S04]  /*1e90*/  SHF.R.U32.HI R19, RZ, 0x4, R19 ;  /* 0x00000004ff137819 */ /* 0x000fc80000011613 */
[----:B------:R-:W-:Y:S01]  /*1ea0*/  LOP3.LUT R38, R19, R18, RZ, 0xfc, !PT ;  /* 0x0000001213267212 */ /* 0x000fe200078efcff */
[----:B------:R-:W-:Y:S01]  /*1eb0*/  @P5 FMUL R7, R7, 0.25 ;  /* 0x3e80000007075820 */ /* 0x000fe20000400000 */
[----:B------:R-:W1:Y:S05]  /*1ec0*/  MUFU.RCP R19, R34 ;  /* 0x0000002200137308 */ /* 0x000e6a0000001000 */
[----:B------:R-:W-:-:S03]  /*1ed0*/  @!P4 FMUL R7, R7, 16777216 ;  /* 0x4b8000000707c820 */ /* 0x000fc60000400000 */
[----:B------:R-:W2:Y:S01]  /*1ee0*/  MUFU.RCP R5, R5 ;  /* 0x0000000500057308 */ /* 0x000ea20000001000 */
[----:B------:R-:W-:-:S07]  /*1ef0*/  UMOV UR5, 0x400 ;  /* 0x0000040000057882 */ /* 0x000fce0000000000 */
[----:B------:R-:W3:Y:S01]  /*1f00*/  MUFU.RCP R17, R17 ;  /* 0x0000001100117308 */ /* 0x000ee20000001000 */
[----:B-1----:R-:W-:Y:S01]  /*1f10*/  FMUL R19, R19, R4 ;  /* 0x0000000413137220 */ /* 0x002fe20000400000 */
[----:B------:R-:W-:-:S06]  /*1f20*/  FSEL R4, R43, 1, P5 ;  /* 0x3f8000002b047808 */ /* 0x000fcc0002800000 */
[----:B------:R-:W1:Y:S01]  /*1f30*/  MUFU.RCP R7, R7 ;  /* 0x0000000700077308 */ /* 0x000e620000001000 */
[----:B0-----:R-:W-:Y:S01]  /*1f40*/  UPRMT UR4, UR4, 0x654, UR5 ;  /* 0x0000065404047896 */ /* 0x001fe20008000005 */
[----:B------:R-:W-:Y:S01]  /*1f50*/  LOP3.LUT R40, R18, 0x20, RZ, 0xfc, !PT ;  /* 0x0000002012287812 */ /* 0x000fe200078efcff */
[----:B------:R-:W-:Y:S01]  /*1f60*/  @!P4 FMUL R4, R4, 16777216 ;  /* 0x4b8000000404c820 */ /* 0x000fe20000400000 */
[----:B------:R-:W-:Y:S01]  /*1f70*/  FFMA R12, R12, R33, R45 ;  /* 0x000000210c0c7223 */ /* 0x000fe2000000002d */
[----:B--2---:R-:W-:Y:S01]  /*1f80*/  FMUL R6, R5, R6 ;  /* 0x0000000605067220 */ /* 0x004fe20000400000 */
[C---:B------:R-:W-:Y:S01]  /*1f90*/  LOP3.LUT R22, R18.reuse, 0x8, RZ, 0xfc, !PT ;  /* 0x0000000812167812 */ /* 0x040fe200078efcff */
[----:B---3--:R-:W-:Y:S01]  /*1fa0*/  FMUL R17, R17, R16 ;  /* 0x0000001011117220 */ /* 0x008fe20000400000 */
[C---:B------:R-:W-:Y:S02]  /*1fb0*/  LEA.HI R21, R18.reuse, UR4, RZ, 0x1f ;  /* 0x0000000412157c11 */ /* 0x040fe4000f8ff8ff */
[----:B------:R-:W-:-:S02]  /*1fc0*/  LOP3.LUT R23, R18, 0x10, RZ, 0xfc, !PT ;  /* 0x0000001012177812 */ /* 0x000fc400078efcff */
[C---:B------:R-:W-:Y:S02]  /*1fd0*/  LOP3.LUT R32, R18.reuse, 0x18, RZ, 0xfc, !PT ;  /* 0x0000001812207812 */ /* 0x040fe400078efcff */
[C---:B------:R-:W-:Y:S02]  /*1fe0*/  LOP3.LUT R44, R18.reuse, 0x28, RZ, 0xfc, !PT ;  /* 0x00000028122c7812 */ /* 0x040fe400078efcff */
[----:B------:R-:W-:Y:S02]  /*1ff0*/  LOP3.LUT R46, R18, 0x30, RZ, 0xfc, !PT ;  /* 0x00000030122e7812 */ /* 0x000fe400078efcff */
[----:B------:R-:W-:Y:S01]  /*2000*/  LEA.HI R45, R40, UR4, RZ, 0x1f ;  /* 0x00000004282d7c11 */ /* 0x000fe2000f8ff8ff */
[----:B-1----:R-:W-:Y:S01]  /*2010*/  FMUL R16, R7, R4 ;  /* 0x0000000407107220 */ /* 0x002fe20000400000 */
[----:B------:R-:W-:Y:S01]  /*2020*/  LOP3.LUT R18, R18, 0x38, RZ, 0xfc, !PT ;  /* 0x0000003812127812 */ /* 0x000fe200078efcff */
[----:B------:R-:W0:Y:S01]  /*2030*/  S2R R40, SR_TID.X ;  /* 0x0000000000287919 */ /* 0x000e220000002100 */
[----:B------:R-:W-:Y:S01]  /*2040*/  FMUL R43, R9, R6 ;  /* 0x00000006092b7220 */ /* 0x000fe20000400000 */
[----:B------:R-:W-:Y:S01]  /*2050*/  FMUL R16, R39, R16 ;  /* 0x0000001027107220 */ /* 0x000fe20000400000 */
[----:B------:R-:W-:Y:S01]  /*2060*/  LEA.HI R51, R18, UR4, RZ, 0x1f ;  /* 0x0000000412337c11 */ /* 0x000fe2000f8ff8ff */
[----:B------:R-:W1:Y:S01]  /*2070*/  LDS.128 R4, [R20] ;  /* 0x0000000014047984 */ /* 0x000e620000000c00 */
[----:B-----5:R-:W-:-:S02]  /*2080*/  SEL R18, R27, RZ, P3 ;  /* 0x000000ff1b127207 */ /* 0x020fc40001800000 */
[----:B------:R-:W-:Y:S01]  /*2090*/  SEL R9, R31, RZ, P3 ;  /* 0x000000ff1f097207 */ /* 0x000fe20001800000 */
[----:B------:R-:W-:Y:S01]  /*20a0*/  FMUL R8, R8, R19 ;  /* 0x0000001308087220 */ /* 0x000fe20000400000 */
[----:B------:R-:W-:-:S03]  /*20b0*/  FMUL R10, R10, R17 ;  /* 0x000000110a0a7220 */ /* 0x000fc60000400000 */
[----:B------:R-:W-:Y:S02]  /*20c0*/  FFMA R9, R18, R16, R9 ;  /* 0x0000001012097223 */ /* 0x000fe40000000009 */
[----:B------:R-:W2:Y:S01]  /*20d0*/  LDS.128 R16, [R20+0x10] ;  /* 0x0000100014107984 */ /* 0x000ea20000000c00 */
[----:B------:R-:W-:Y:S02]  /*20e0*/  LEA.HI R23, R23, UR4, RZ, 0x1f ;  /* 0x0000000417177c11 */ /* 0x000fe4000f8ff8ff */
[----:B------:R-:W-:Y:S02]  /*20f0*/  LEA.HI R35, R32, UR4, RZ, 0x1f ;  /* 0x0000000420237c11 */ /* 0x000fe4000f8ff8ff */
[----:B------:R-:W-:Y:S01]  /*2100*/  LEA.HI R47, R44, UR4, RZ, 0x1f ;  /* 0x000000042c2f7c11 */ /* 0x000fe2000f8ff8ff */
[----:B------:R-:W-:Y:S01]  /*2110*/  IMAD R32, R38, 0x4, R23 ;  /* 0x0000000426207824 */ /* 0x000fe200078e0217 */
[----:B------:R-:W-:Y:S01]  /*2120*/  SEL R44, R26, RZ, P3 ;  /* 0x000000ff1a2c7207 */ /* 0x000fe20001800000 */
[----:B------:R-:W-:Y:S01]  /*2130*/  IMAD R23, R38, 0x4, R45 ;  /* 0x0000000426177824 */ /* 0x000fe200078e022d */
[----:B------:R-:W-:-:S02]  /*2140*/  SEL R45, R25, RZ, P3 ;  /* 0x000000ff192d7207 */ /* 0x000fc40001800000 */
[----:B------:R-:W-:Y:S02]  /*2150*/  SEL R26, R29, RZ, P3 ;  /* 0x000000ff1d1a7207 */ /* 0x000fe40001800000 */
[----:B------:R-:W-:Y:S02]  /*2160*/  SEL R39, R24, RZ, P3 ;  /* 0x000000ff18277207 */ /* 0x000fe40001800000 */
[----:B------:R-:W-:Y:S01]  /*2170*/  SEL R28, R28, RZ, P3 ;  /* 0x000000ff1c1c7207 */ /* 0x000fe20001800000 */
[----:B------:R-:W-:Y:S01]  /*2180*/  FFMA R26, R45, R43, R26 ;  /* 0x0000002b2d1a7223 */ /* 0x000fe2000000001a */
[----:B------:R-:W-:Y:S01]  /*2190*/  BAR.SYNC.DEFER_BLOCKING 0x0 ;  /* 0x0000000000007b1d */ /* 0x000fe20000010000 */
[----:B------:R-:W-:Y:S02]  /*21a0*/  FSETP.GEU.AND P5, PT, R36, RZ, PT ;  /* 0x000000ff2400720b */ /* 0x000fe40003fae000 */
[----:B------:R-:W-:Y:S01]  /*21b0*/  FSETP.GEU.AND P4, PT, R12, RZ, PT ;  /* 0x000000ff0c00720b */ /* 0x000fe20003f8e000 */
[----:B------:R-:W-:Y:S01]  /*21c0*/  FFMA R28, R39, R8, R28 ;  /* 0x00000008271c7223 */ /* 0x000fe2000000001c */
[----:B------:R-:W-:Y:S01]  /*21d0*/  FSEL R31, R36, RZ, P5 ;  /* 0x000000ff241f7208 */ /* 0x000fe20002800000 */
[----:B0-----:R-:W-:Y:S01]  /*21e0*/  IMAD.SHL.U32 R8, R40, 0x2, RZ ;  /* 0x0000000228087824 */ /* 0x001fe200078e00ff */
[----:B------:R-:W-:-:S02]  /*21f0*/  SEL R25, R30, RZ, P3 ;  /* 0x000000ff1e197207 */ /* 0x000fc40001800000 */
[----:B------:R-:W-:Y:S02]  /*2200*/  FSETP.GEU.AND P5, PT, R26, RZ, PT ;  /* 0x000000ff1a00720b */ /* 0x000fe40003fae000 */
[----:B------:R-:W-:Y:S01]  /*2210*/  FSEL R12, R12, RZ, P4 ;  /* 0x000000ff0c0c7208 */ /* 0x000fe20002000000 */
[----:B------:R-:W-:Y:S01]  /*2220*/  FFMA R29, R44, R10, R25 ;  /* 0x0000000a2c1d7223 */ /* 0x000fe20000000019 */
[----:B------:R-:W-:Y:S02]  /*2230*/  @P2 FSEL R12, R26, RZ, P5 ;  /* 0x000000ff1a0c2208 */ /* 0x000fe40002800000 */
[----:B------:R-:W-:Y:S02]  /*2240*/  FSETP.GEU.AND P3, PT, R28, RZ, PT ;  /* 0x000000ff1c00720b */ /* 0x000fe40003f6e000 */
[----:B------:R-:W-:Y:S02]  /*2250*/  FSETP.GEU.AND P5, PT, R3, RZ, PT ;  /* 0x000000ff0300720b */ /* 0x000fe40003fae000 */
[----:B------:R-:W-:-:S02]  /*2260*/  LOP3.LUT R8, R8, 0xfc, RZ, 0xc0, !PT ;  /* 0x000000fc08087812 */ /* 0x000fc400078ec0ff */
[----:B------:R-:W-:Y:S02]  /*2270*/  FSETP.GEU.AND P4, PT, R2, RZ, PT ;  /* 0x000000ff0200720b */ /* 0x000fe40003f8e000 */
[----:B------:R-:W-:Y:S02]  /*2280*/  @P2 FSEL R31, R28, RZ, P3 ;  /* 0x000000ff1c1f2208 */ /* 0x000fe40001800000 */
[----:B------:R-:W-:Y:S01]  /*2290*/  FSEL R3, R3, RZ, P5 ;  /* 0x000000ff03037208 */ /* 0x000fe20002800000 */
[----:B------:R-:W-:Y:S01]  /*22a0*/  VIADD R25, R8, UR4 ;  /* 0x0000000408197c36 */ /* 0x000fe20008000000 */
[----:B------:R-:W-:Y:S02]  /*22b0*/  FSETP.GEU.AND P3, PT, R29, RZ, PT ;  /* 0x000000ff1d00720b */ /* 0x000fe40003f6e000 */
[----:B------:R-:W-:Y:S02]  /*22c0*/  FSETP.GEU.AND P5, PT, R9, RZ, PT ;  /* 0x000000ff0900720b */ /* 0x000fe40003fae000 */
[----:B------:R-:W-:-:S02]  /*22d0*/  FSEL R8, R2, RZ, P4 ;  /* 0x000000ff02087208 */ /* 0x000fc40002000000 */
[C---:B-1----:R-:W-:Y:S01]  /*22e0*/  FSETP.GEU.AND P4, PT, R7.reuse, -R15, PT ;  /* 0x8000000f0700720b */ /* 0x042fe20003f8e000 */
[----:B------:R-:W-:Y:S01]  /*22f0*/  FADD R7, R7, R15 ;  /* 0x0000000f07077221 */ /* 0x000fe20000000000 */
[----:B------:R-:W-:Y:S02]  /*2300*/  @P2 FSEL R3, R29, RZ, P3 ;  /* 0x000000ff1d032208 */ /* 0x000fe40001800000 */
[----:B------:R-:W-:Y:S02]  /*2310*/  @P2 FSEL R8, R9, RZ, P5 ;  /* 0x000000ff09082208 */ /* 0x000fe40002800000 */
[C---:B------:R-:W-:Y:S01]  /*2320*/  FSETP.GEU.AND P2, PT, R5.reuse, -R13, PT ;  /* 0x8000000d0500720b */ /* 0x040fe20003f4e000 */
[----:B------:R-:W-:Y:S01]  /*2330*/  FADD R5, R5, R13 ;  /* 0x0000000d05057221 */ /* 0x000fe20000000000 */
[C---:B------:R-:W-:Y:S01]  /*2340*/  FSETP.GEU.AND P5, PT, R6.reuse, -R14, PT ;  /* 0x8000000e0600720b */ /* 0x040fe20003fae000 */
[----:B------:R-:W-:Y:S01]  /*2350*/  FADD R6, R6, R14 ;  /* 0x0000000e06067221 */ /* 0x000fe20000000000 */
[C---:B------:R-:W-:Y:S01]  /*2360*/  FSETP.GEU.AND P3, PT, R4.reuse, -R11, PT ;  /* 0x8000000b0400720b */ /* 0x040fe20003f6e000 */
[----:B------:R-:W-:Y:S01]  /*2370*/  FADD R4, R4, R11 ;  /* 0x0000000b04047221 */ /* 0x000fe20000000000 */
[----:B------:R-:W-:Y:S01]  /*2380*/  FSEL R14, R7, RZ, P4 ;  /* 0x000000ff070e7208 */ /* 0x000fe20002000000 */
[----:B--2---:R-:W-:Y:S01]  /*2390*/  FADD R7, R18, R3 ;  /* 0x0000000312077221 */ /* 0x004fe20000000000 */
[----:B------:R-:W-:-:S02]  /*23a0*/  LEA.HI R33, R22, UR4, RZ, 0x1f ;  /* 0x0000000416217c11 */ /* 0x000fc4000f8ff8ff */
[----:B------:R-:W-:Y:S02]  /*23b0*/  FSETP.GEU.AND P4, PT, R18, -R3, PT ;  /* 0x800000031200720b */ /* 0x000fe40003f8e000 */
[----:B------:R-:W-:Y:S02]  /*23c0*/  FSEL R18, R5, RZ, P2 ;  /* 0x000000ff05127208 */ /* 0x000fe40001000000 */
[----:B------:R-:W-:Y:S02]  /*23d0*/  FSEL R3, R6, RZ, P5 ;  /* 0x000000ff06037208 */ /* 0x000fe40002800000 */
[C---:B------:R-:W-:Y:S01]  /*23e0*/  FSETP.GEU.AND P2, PT, R16.reuse, -R31, PT ;  /* 0x8000001f1000720b */ /* 0x040fe20003f4e000 */
[----:B------:R-:W-:Y:S01]  /*23f0*/  FADD R16, R16, R31 ;  /* 0x0000001f10107221 */ /* 0x000fe20000000000 */
[C---:B------:R-:W-:Y:S01]  /*2400*/  FSETP.GEU.AND P5, PT, R17.reuse, -R12, PT ;  /* 0x8000000c1100720b */ /* 0x040fe20003fae000 */
[----:B------:R-:W-:Y:S02]  /*2410*/  IMAD R22, R38, 0x4, R21 ;  /* 0x0000000426167824 */ /* 0x000fe400078e0215 */
[----:B------:R-:W-:Y:S01]  /*2420*/  FADD R12, R17, R12 ;  /* 0x0000000c110c7221 */ /* 0x000fe20000000000 */
[----:B------:R-:W-:Y:S01]  /*2430*/  FSEL R15, R4, RZ, P3 ;  /* 0x000000ff040f7208 */ /* 0x000fe20001800000 */
[----:B------:R-:W-:Y:S01]  /*2440*/  IMAD R33, R38, 0x4, R33 ;  /* 0x0000000426217824 */ /* 0x000fe200078e0221 */
[----:B------:R-:W-:-:S02]  /*2450*/  LEA.HI R49, R46, UR4, RZ, 0x1f ;  /* 0x000000042e317c11 */ /* 0x000fc4000f8ff8ff */
[C---:B------:R-:W-:Y:S01]  /*2460*/  FSETP.GEU.AND P3, PT, R19.reuse, -R8, PT ;  /* 0x800000081300720b */ /* 0x040fe20003f6e000 */
[----:B------:R-:W-:Y:S01]  /*2470*/  FADD R8, R19, R8 ;  /* 0x0000000813087221 */ /* 0x000fe20000000000 */
[----:B------:R-:W-:Y:S01]  /*2480*/  IMAD R21, R38, 0x4, R35 ;  /* 0x0000000426157824 */ /* 0x000fe200078e0223 */
[----:B------:R-:W-:Y:S01]  /*2490*/  FSEL R20, R16, RZ, P2 ;  /* 0x000000ff10147208 */ /* 0x000fe20001000000 */
[----:B------:R-:W-:Y:S01]  /*24a0*/  IMAD R35, R38, 0x4, R47 ;  /* 0x0000000426237824 */ /* 0x000fe200078e022f */
[----:B------:R-:W-:Y:S01]  /*24b0*/  STS [R22], R15 ;  /* 0x0000000f16007388 */ /* 0x000fe20000000800 */
[----:B------:R-:W-:Y:S01]  /*24c0*/  FSEL R16, R12, RZ, P5 ;  /* 0x000000ff0c107208 */ /* 0x000fe20002800000 */
[C---:B------:R-:W-:Y:S01]  /*24d0*/  IMAD R34, R38.reuse, 0x4, R49 ;  /* 0x0000000426227824 */ /* 0x040fe200078e0231 */
[----:B------:R-:W-:Y:S01]  /*24e0*/  FSEL R19, R7, RZ, P4 ;  /* 0x000000ff07137208 */ /* 0x000fe20002000000 */
[----:B------:R-:W-:Y:S01]  /*24f0*/  STS [R33+0x20], R18 ;  /* 0x0000201221007388 */ /* 0x000fe20000000800 */
[----:B------:R-:W-:Y:S01]  /*2500*/  IMAD R38, R38, 0x4, R51 ;  /* 0x0000000426267824 */ /* 0x000fe200078e0233 */
[----:B------:R-:W-:Y:S01]  /*2510*/  FSEL R17, R8, RZ, P3 ;  /* 0x000000ff08117208 */ /* 0x000fe20001800000 */
[----:B------:R-:W-:Y:S01]  /*2520*/  IMAD.SHL.U32 R24, R42, 0x4, RZ ;  /* 0x000000042a187824 */ /* 0x000fe200078e00ff */
[----:B------:R0:W-:Y:S01]  /*2530*/  STS [R32+0x40], R3 ;  /* 0x0000400320007388 */ /* 0x0001e20000000800 */
[----:B------:R-:W1:Y:S03]  /*2540*/  LDC.64 R12, c[0x0][0x268] ;  /* 0x00009a00ff0c7b82 */ /* 0x000e660000000a00 */
[----:B------:R2:W-:Y:S01]  /*2550*/  STS [R21+0x60], R14 ;  /* 0x0000600e15007388 */ /* 0x0005e20000000800 */
[----:B------:R-:W-:-:S03]  /*2560*/  LOP3.LUT R24, R24, 0x1fc, RZ, 0xc0, !PT ;  /* 0x000001fc18187812 */ /* 0x000fc600078ec0ff */
[----:B------:R-:W-:Y:S04]  /*2570*/  STS [R23+0x80], R20 ;  /* 0x0000801417007388 */ /* 0x000fe80000000800 */
[----:B------:R-:W-:Y:S04]  /*2580*/  STS [R35+0xa0], R16 ;  /* 0x0000a01023007388 */ /* 0x000fe80000000800 */
[----:B------:R-:W-:Y:S04]  /*2590*/  STS [R34+0xc0], R19 ;  /* 0x0000c01322007388 */ /* 0x000fe80000000800 */
[----:B------:R-:W-:Y:S01]  /*25a0*/  STS [R38+0xe0], R17 ;  /* 0x0000e01126007388 */ /* 0x000fe20000000800 */
[----:B------:R-:W-:-:S04]  /*25b0*/  LOP3.LUT R10, R24, 0x200, RZ, 0xfc, !PT ;  /* 0x00000200180a7812 */ /* 0x000fc800078efcff */
[----:B------:R-:W-:-:S04]  /*25c0*/  SHF.R.U32.HI R10, RZ, 0x1, R10 ;  /* 0x00000001ff0a7819 */ /* 0x000fc8000001160a */
[----:B------:R-:W-:Y:S01]  /*25d0*/  LOP3.LUT R10, R10, 0x1fc, RZ, 0xc0, !PT ;  /* 0x000001fc0a0a7812 */ /* 0x000fe200078ec0ff */
[----:B------:R-:W-:Y:S01]  /*25e0*/  IMAD R25, R24, 0x4, R25 ;  /* 0x0000000418197824 */ /* 0x000fe200078e0219 */
[----:B------:R-:W-:Y:S03]  /*25f0*/  BAR.SYNC.DEFER_BLOCKING 0x0 ;  /* 0x0000000000007b1d */ /* 0x000fe60000010000 */
[----:B------:R-:W-:Y:S01]  /*2600*/  VIADD R27, R10, UR4 ;  /* 0x000000040a1b7c36 */ /* 0x000fe20008000000 */
[----:B------:R-:W-:Y:S02]  /*2610*/  FSETP.GTU.AND P5, PT, R14, RZ, PT ;  /* 0x000000ff0e00720b */ /* 0x000fe40003fac000 */
[----:B------:R-:W-:Y:S01]  /*2620*/  FSETP.GTU.AND P4, PT, R3, RZ, PT ;  /* 0x000000ff0300720b */ /* 0x000fe20003f8c000 */
[----:B------:R-:W-:Y:S01]  /*2630*/  IMAD R2, R24, 0x4, R27 ;  /* 0x0000000418027824 */ /* 0x000fe200078e021b */
[----:B------:R-:W-:Y:S01]  /*2640*/  FSETP.GTU.AND P3, PT, R18, RZ, PT ;  /* 0x000000ff1200720b */ /* 0x000fe20003f6c000 */
[----:B------:R-:W-:Y:S01]  /*2650*/  ULDC.64 UR4, c[0x0][0x270] ;  /* 0x00009c0000047ab9 */ /* 0x000fe20000000a00 */
[----:B------:R-:W-:Y:S04]  /*2660*/  LDS R4, [R25] ;  /* 0x0000000019047984 */ /* 0x000fe80000000800 */
[----:B------:R-:W-:Y:S04]  /*2670*/  LDS R5, [R25+0x4] ;  /* 0x0000040019057984 */ /* 0x000fe80000000800 */
[----:B------:R-:W-:Y:S04]  /*2680*/  LDS R6, [R25+0x8] ;  /* 0x0000080019067984 */ /* 0x000fe80000000800 */
[----:B------:R-:W3:Y:S04]  /*2690*/  LDS R7, [R25+0xc] ;  /* 0x00000c0019077984 */ /* 0x000ee80000000800 */
[----:B------:R-:W-:Y:S04]  /*26a0*/  LDS R8, [R2+0x800] ;  /* 0x0008000002087984 */ /* 0x000fe80000000800 */
[----:B------:R-:W-:Y:S04]  /*26b0*/  LDS R9, [R2+0x804] ;  /* 0x0008040002097984 */ /* 0x000fe80000000800 */
[----:B------:R-:W-:Y:S04]  /*26c0*/  LDS R10, [R2+0x808] ;  /* 0x00080800020a7984 */ /* 0x000fe80000000800 */
[----:B------:R1:W4:Y:S01]  /*26d0*/  LDS R11, [R2+0x80c] ;  /* 0x00080c00020b7984 */ /* 0x0003220000000800 */
[----:B------:R-:W-:-:S02]  /*26e0*/  FSETP.GTU.AND P2, PT, R15, RZ, PT ;  /* 0x000000ff0f00720b */ /* 0x000fc40003f4c000 */
[----:B0-----:R-:W-:Y:S02]  /*26f0*/  SEL R3, RZ, 0x1, P5 ;  /* 0x00000001ff037807 */ /* 0x001fe40002800000 */
[----:B--2---:R-:W-:Y:S02]  /*2700*/  SEL R14, RZ, 0x1, P4 ;  /* 0x00000001ff0e7807 */ /* 0x004fe40002000000 */
[----:B------:R-:W-:Y:S02]  /*2710*/  SEL R15, RZ, 0x1, P3 ;  /* 0x00000001ff0f7807 */ /* 0x000fe40001800000 */
[----:B------:R-:W-:Y:S02]  /*2720*/  SEL R22, RZ, 0x1, P2 ;  /* 0x00000001ff167807 */ /* 0x000fe40001000000 */
[----:B------:R-:W-:Y:S02]  /*2730*/  FSETP.GTU.AND P2, PT, R20, RZ, PT ;  /* 0x000000ff1400720b */ /* 0x000fe40003f4c000 */
[----:B------:R-:W-:-:S02]  /*2740*/  FSETP.GTU.AND P3, PT, R16, RZ, PT ;  /* 0x000000ff1000720b */ /* 0x000fc40003f6c000 */
[----:B------:R-:W-:Y:S02]  /*2750*/  FSETP.GTU.AND P5, PT, R17, RZ, PT ;  /* 0x000000ff1100720b */ /* 0x000fe40003fac000 */
[----:B------:R-:W-:Y:S02]  /*2760*/  FSETP.GTU.AND P4, PT, R19, RZ, PT ;  /* 0x000000ff1300720b */ /* 0x000fe40003f8c000 */
[----:B------:R-:W-:Y:S01]  /*2770*/  PRMT R18, R14, 0x3340, R3 ;  /* 0x000033400e127816 */ /* 0x000fe20000000003 */
[----:B-1----:R-:W-:Y:S01]  /*2780*/  IMAD.WIDE R2, R0, 0x4, R12 ;  /* 0x0000000400027825 */ /* 0x002fe200078e020c */
[----:B------:R-:W-:Y:S02]  /*2790*/  PRMT R21, R22, 0x3340, R15 ;  /* 0x0000334016157816 */ /* 0x000fe4000000000f */
[----:B------:R-:W-:Y:S01]  /*27a0*/  SEL R0, RZ, 0x1, P5 ;  /* 0x00000001ff007807 */ /* 0x000fe20002800000 */
[----:B------:R-:W-:Y:S01]  /*27b0*/  IMAD.WIDE R12, R37, 0x4, R12 ;  /* 0x00000004250c7825 */ /* 0x000fe200078e020c */
[----:B------:R-:W-:-:S02]  /*27c0*/  SEL R15, RZ, 0x1, P4 ;  /* 0x00000001ff0f7807 */ /* 0x000fc40002000000 */
[----:B------:R-:W-:Y:S02]  /*27d0*/  SEL R16, RZ, 0x1, P3 ;  /* 0x00000001ff107807 */ /* 0x000fe40001800000 */
[----:B------:R-:W-:Y:S02]  /*27e0*/  SEL R17, RZ, 0x1, P2 ;  /* 0x00000001ff117807 */ /* 0x000fe40001000000 */
[----:B------:R-:W-:Y:S01]  /*27f0*/  IADD3 R14, P2, R41, UR4, RZ ;  /* 0x00000004290e7c10 */ /* 0x000fe2000ff5e0ff */
[----:B---3--:R0:W-:Y:S01]  /*2800*/  @P6 STG.E.128 desc[UR8][R2.64], R4 ;  /* 0x0000000402006986 */ /* 0x0081e2000c101d08 */
[----:B------:R-:W-:Y:S02]  /*2810*/  PRMT R0, R15, 0x3340, R0 ;  /* 0x000033400f007816 */ /* 0x000fe40000000000 */
[----:B------:R-:W-:Y:S02]  /*2820*/  PRMT R17, R17, 0x3340, R16 ;  /* 0x0000334011117816 */ /* 0x000fe40000000010 */
[----:B------:R-:W-:Y:S01]  /*2830*/  LEA.HI.X.SX32 R15, R41, UR5, 0x1, P2 ;  /* 0x00000005290f7c11 */ /* 0x000fe200090f0eff */
[----:B----4-:R0:W-:Y:S01]  /*2840*/  @P1 STG.E.128 desc[UR8][R12.64], R8 ;  /* 0x000000080c001986 */ /* 0x0101e2000c101d08 */
[----:B------:R-:W-:-:S02]  /*2850*/  PRMT R16, R21, 0x5410, R18 ;  /* 0x0000541015107816 */ /* 0x000fc40000000012 */
[----:B------:R-:W-:Y:S01]  /*2860*/  PRMT R17, R17, 0x5410, R0 ;  /* 0x0000541011117816 */ /* 0x000fe20000000000 */
[----:B0-----:R-:W-:Y:S06]  /*2870*/  @!P0 EXIT ;  /* 0x000000000000894d */ /* 0x001fec0003800000 */
[----:B------:R-:W-:Y:S01]  /*2880*/  STG.E.64 desc[UR8][R14.64], R16 ;  /* 0x000000100e007986 */ /* 0x000fe2000c101b08 */
[----:B------:R-:W-:Y:S05]  /*2890*/  EXIT ;  /* 0x000000000000794d */ /* 0x000fea0003800000 */
.L_x_0:
[----:B------:R-:W-:-:S00]  /*28a0*/  BRA `(.L_x_0) ;  /* 0xfffffffc00fc7947 */ /* 0x000fc0000383ffff */
[----:B------:R-:W-:-:S00]  /*28b0*/  NOP ;  /* 0x0000000000007918 */ /* 0x000fc00000000000 */
        /* <DEDUP_REMOVED lines=12> */
.L_x_1:


//--------------------- .nv.global.init           --------------------------
	.section	.nv.global.init,"aw",@progbits
.nv.global.init:
	.type		_$_str,@object
	.size		_$_str,(_$_str_$_2 - _$_str)
_$_str:
        /*0000*/ 	.byte	0x5f, 0x5f, 0x43, 0x55, 0x44, 0x41, 0x5f, 0x46, 0x54, 0x5a, 0x00
	.type		_$_str_$_2,@object
	.size		_$_str_$_2,(.L_1 - _$_str_$_2)
_$_str_$_2:
        /*000b*/ 	.byte	0x5f, 0x5f, 0x43, 0x55, 0x44, 0x41, 0x5f, 0x50, 0x52, 0x45, 0x43, 0x5f, 0x53, 0x51, 0x52, 0x54
        /*001b*/ 	.byte	0x00
.L_1:


//--------------------- .nv.shared.triton_poi_fused_add_cat_clone_relu_threshold_backward_16 --------------------------
	.section	.nv.shared.triton_poi_fused_add_cat_clone_relu_threshold_backward_16,"aw",@nobits
	.sectionflags	@""
	.align	16
	.zero		1024


//--------------------- .nv.constant0.triton_poi_fused_add_cat_clone_relu_threshold_backward_16 --------------------------
	.section	.nv.constant0.triton_poi_fused_add_cat_clone_relu_threshold_backward_16,"a",@progbits
	.sectionflags	@""
	.align	4
.nv.constant0.triton_poi_fused_add_cat_clone_relu_threshold_backward_16:
	.zero		640
